def matmul_kernel(
    a_ptr,
    b_ptr,
    c_ptr,
    M,
    N,
    K,
    stride_am,
    stride_ak,
    stride_bk,
    stride_bn,
    stride_cm,
    stride_cn,
    BLOCK_M: tl.constexpr,
    BLOCK_N: tl.constexpr,
    BLOCK_K: tl.constexpr,
    GROUP_M: tl.constexpr,
):
    pid = tl.program_id(axis=0)
    num_pid_m = tl.cdiv(M, BLOCK_M)
    num_pid_n = tl.cdiv(N, BLOCK_N)
    num_pid_in_group = GROUP_M * num_pid_n
    group_id = pid // num_pid_in_group
    first_pid_m = group_id * GROUP_M
    group_size_m = min(num_pid_m - first_pid_m, GROUP_M)
    pid_m = first_pid_m + ((pid % num_pid_in_group) % group_size_m)
    pid_n = (pid % num_pid_in_group) // group_size_m

    offs_am = (pid_m * BLOCK_M + tl.arange(0, BLOCK_M)) % M
    offs_bn = (pid_n * BLOCK_N + tl.arange(0, BLOCK_N)) % N
    offs_k = tl.arange(0, BLOCK_K)
    a_ptrs = a_ptr + offs_am[:, None] * stride_am + offs_k[None, :] * stride_ak
    b_ptrs = b_ptr + offs_k[:, None] * stride_bk + offs_bn[None, :] * stride_bn

    acc = tl.zeros((BLOCK_M, BLOCK_N), dtype=tl.float32)
    for kk in range(0, tl.cdiv(K, BLOCK_K)):
        a = tl.load(a_ptrs, mask=offs_k[None, :] < K - kk * BLOCK_K, other=0.0)
        b = tl.load(b_ptrs, mask=offs_k[:, None] < K - kk * BLOCK_K, other=0.0)
        acc = tl.dot(a, b, acc)
        a_ptrs += BLOCK_K * stride_ak
        b_ptrs += BLOCK_K * stride_bk

    c = acc.to(c_ptr.dtype.element_ty)
    offs_cm = pid_m * BLOCK_M + tl.arange(0, BLOCK_M)
    offs_cn = pid_n * BLOCK_N + tl.arange(0, BLOCK_N)
    c_ptrs = c_ptr + offs_cm[:, None] * stride_cm + offs_cn[None, :] * stride_cn
    mask = (offs_cm[:, None] < M) & (offs_cn[None, :] < N)
    tl.store(c_ptrs, c, mask=mask)

# config = {"BLOCK_K": 16, "BLOCK_M": 128, "BLOCK_N": 256, "GROUP_M": 8, "arch": "sm_90", "dtype": "bf16", "num_ctas": 1, "num_stages": 3, "num_warps": 4}
# arch = sm_90


// ===== COMPILED SASS (sm_90a) =====

	.target	sm_90a

	.elftype	@"ET_EXEC"


//--------------------- .note.nv.tkinfo           --------------------------
	.section	.note.nv.tkinfo,"",@"SHT_NOTE"
	.sectionflags	@"SHF_NOTE_NV_TKINFO"
	.tkinfo
        /*0018*/ 	.word	0x00000002
        /*0030*/ 	.string	""
        /*0030*/ 	.string	"ptxas"
        /*0030*/ 	.string	"Cuda compilation tools, release 13.0, V13.0.88"
        /*0030*/ 	.string	"Build cuda_13.0.r13.0/compiler.36424714_0"
        /*0030*/ 	.string	"-v  -suppress-debug-info  -lineinfo  -arch sm_90a "



//--------------------- .note.nv.cuinfo           --------------------------
	.section	.note.nv.cuinfo,"",@"SHT_NOTE"
	.sectionflags	@"SHF_NOTE_NV_CUINFO"
        /*0018*/ 	.short	0x0002
        /*001a*/ 	.short	0x005a
        /*001c*/ 	.short	0x0082
	.zero		2


//--------------------- .nv.info                  --------------------------
	.section	.nv.info,"",@"SHT_CUDA_INFO"
	.align	4


	//----- nvinfo : EIATTR_REGCOUNT
	.align		4
        /*0000*/ 	.byte	0x04, 0x2f
        /*0002*/ 	.short	(.L_1 - .L_0)
	.align		4
.L_0:
        /*0004*/ 	.word	index@(matmul_kernel)
        /*0008*/ 	.word	0x000000ff


	//----- nvinfo : EIATTR_FRAME_SIZE
	.align		4
.L_1:
        /*000c*/ 	.byte	0x04, 0x11
        /*000e*/ 	.short	(.L_3 - .L_2)
	.align		4
.L_2:
        /*0010*/ 	.word	index@(matmul_kernel)
        /*0014*/ 	.word	0x00000410


	//----- nvinfo : EIATTR_MIN_STACK_SIZE
	.align		4
.L_3:
        /*0018*/ 	.byte	0x04, 0x12
        /*001a*/ 	.short	(.L_5 - .L_4)
	.align		4
.L_4:
        /*001c*/ 	.word	index@(matmul_kernel)
        /*0020*/ 	.word	0x00000410
.L_5:


//--------------------- .nv.compat                --------------------------
	.section	.nv.compat,"",@"SHT_CUDA_COMPAT_INFO"
	.align	4
        /*0000*/ 	.byte	0x02, 0x09, 0x01, 0x00, 0x02, 0x02, 0x04, 0x00, 0x02, 0x05, 0x05, 0x00, 0x03, 0x07, 0x01, 0x01
        /*0010*/ 	.byte	0x02, 0x03, 0x00, 0x00, 0x02, 0x06, 0x01, 0x00, 0x04, 0x0b, 0x08, 0x00, 0x00, 0x00, 0x00, 0x00
        /*0020*/ 	.byte	0x00, 0x00, 0x00, 0x00


//--------------------- .nv.info.matmul_kernel    --------------------------
	.section	.nv.info.matmul_kernel,"",@"SHT_CUDA_INFO"
	.sectionflags	@""
	.align	4


	//----- nvinfo : EIATTR_CUDA_API_VERSION
	.align		4
        /*0000*/ 	.byte	0x04, 0x37
        /*0002*/ 	.short	(.L_7 - .L_6)
.L_6:
        /*0004*/ 	.word	0x00000082


	//----- nvinfo : EIATTR_KPARAM_INFO
	.align		4
.L_7:
        /*0008*/ 	.byte	0x04, 0x17
        /*000a*/ 	.short	(.L_9 - .L_8)
.L_8:
        /*000c*/ 	.word	0x00000000
        /*0010*/ 	.short	0x000d
        /*0012*/ 	.short	0x0048
        /*0014*/ 	.byte	0x00, 0xf4, 0x21, 0x00


	//----- nvinfo : EIATTR_KPARAM_INFO
	.align		4
.L_9:
        /*0018*/ 	.byte	0x04, 0x17
        /*001a*/ 	.short	(.L_11 - .L_10)
.L_10:
        /*001c*/ 	.word	0x00000000
        /*0020*/ 	.short	0x000c
        /*0022*/ 	.short	0x0040
        /*0024*/ 	.byte	0x00, 0xf4, 0x21, 0x00


	//----- nvinfo : EIATTR_KPARAM_INFO
	.align		4
.L_11:
        /*0028*/ 	.byte	0x04, 0x17
        /*002a*/ 	.short	(.L_13 - .L_12)
.L_12:
        /*002c*/ 	.word	0x00000000
        /*0030*/ 	.short	0x000b
        /*0032*/ 	.short	0x0038
        /*0034*/ 	.byte	0x00, 0xf0, 0x11, 0x00


	//----- nvinfo : EIATTR_KPARAM_INFO
	.align		4
.L_13:
        /*0038*/ 	.byte	0x04, 0x17
        /*003a*/ 	.short	(.L_15 - .L_14)
.L_14:
        /*003c*/ 	.word	0x00000000
        /*0040*/ 	.short	0x000a
        /*0042*/ 	.short	0x0034
        /*0044*/ 	.byte	0x00, 0xf0, 0x11, 0x00


	//----- nvinfo : EIATTR_KPARAM_INFO
	.align		4
.L_15:
        /*0048*/ 	.byte	0x04, 0x17
        /*004a*/ 	.short	(.L_17 - .L_16)
.L_16:
        /*004c*/ 	.word	0x00000000
        /*0050*/ 	.short	0x0009
        /*0052*/ 	.short	0x0030
        /*0054*/ 	.byte	0x00, 0xf0, 0x11, 0x00


	//----- nvinfo : EIATTR_KPARAM_INFO
	.align		4
.L_17:
        /*0058*/ 	.byte	0x04, 0x17
        /*005a*/ 	.short	(.L_19 - .L_18)
.L_18:
        /*005c*/ 	.word	0x00000000
        /*0060*/ 	.short	0x0008
        /*0062*/ 	.short	0x002c
        /*0064*/ 	.byte	0x00, 0xf0, 0x11, 0x00


	//----- nvinfo : EIATTR_KPARAM_INFO
	.align		4
.L_19:
        /*0068*/ 	.byte	0x04, 0x17
        /*006a*/ 	.short	(.L_21 - .L_20)
.L_20:
        /*006c*/ 	.word	0x00000000
        /*0070*/ 	.short	0x0007
        /*0072*/ 	.short	0x0028
        /*0074*/ 	.byte	0x00, 0xf0, 0x11, 0x00


	//----- nvinfo : EIATTR_KPARAM_INFO
	.align		4
.L_21:
        /*0078*/ 	.byte	0x04, 0x17
        /*007a*/ 	.short	(.L_23 - .L_22)
.L_22:
        /*007c*/ 	.word	0x00000000
        /*0080*/ 	.short	0x0006
        /*0082*/ 	.short	0x0024
        /*0084*/ 	.byte	0x00, 0xf0, 0x11, 0x00


	//----- nvinfo : EIATTR_KPARAM_INFO
	.align		4
.L_23:
        /*0088*/ 	.byte	0x04, 0x17
        /*008a*/ 	.short	(.L_25 - .L_24)
.L_24:
        /*008c*/ 	.word	0x00000000
        /*0090*/ 	.short	0x0005
        /*0092*/ 	.short	0x0020
        /*0094*/ 	.byte	0x00, 0xf0, 0x11, 0x00


	//----- nvinfo : EIATTR_KPARAM_INFO
	.align		4
.L_25:
        /*0098*/ 	.byte	0x04, 0x17
        /*009a*/ 	.short	(.L_27 - .L_26)
.L_26:
        /*009c*/ 	.word	0x00000000
        /*00a0*/ 	.short	0x0004
        /*00a2*/ 	.short	0x001c
        /*00a4*/ 	.byte	0x00, 0xf0, 0x11, 0x00


	//----- nvinfo : EIATTR_KPARAM_INFO
	.align		4
.L_27:
        /*00a8*/ 	.byte	0x04, 0x17
        /*00aa*/ 	.short	(.L_29 - .L_28)
.L_28:
        /*00ac*/ 	.word	0x00000000
        /*00b0*/ 	.short	0x0003
        /*00b2*/ 	.short	0x0018
        /*00b4*/ 	.byte	0x00, 0xf0, 0x11, 0x00


	//----- nvinfo : EIATTR_KPARAM_INFO
	.align		4
.L_29:
        /*00b8*/ 	.byte	0x04, 0x17
        /*00ba*/ 	.short	(.L_31 - .L_30)
.L_30:
        /*00bc*/ 	.word	0x00000000
        /*00c0*/ 	.short	0x0002
        /*00c2*/ 	.short	0x0010
        /*00c4*/ 	.byte	0x00, 0xf4, 0x21, 0x00


	//----- nvinfo : EIATTR_KPARAM_INFO
	.align		4
.L_31:
        /*00c8*/ 	.byte	0x04, 0x17
        /*00ca*/ 	.short	(.L_33 - .L_32)
.L_32:
        /*00cc*/ 	.word	0x00000000
        /*00d0*/ 	.short	0x0001
        /*00d2*/ 	.short	0x0008
        /*00d4*/ 	.byte	0x00, 0xf4, 0x21, 0x00


	//----- nvinfo : EIATTR_KPARAM_INFO
	.align		4
.L_33:
        /*00d8*/ 	.byte	0x04, 0x17
        /*00da*/ 	.short	(.L_35 - .L_34)
.L_34:
        /*00dc*/ 	.word	0x00000000
        /*00e0*/ 	.short	0x0000
        /*00e2*/ 	.short	0x0000
        /*00e4*/ 	.byte	0x00, 0xf4, 0x21, 0x00


	//----- nvinfo : EIATTR_SPARSE_MMA_MASK
	.align		4
.L_35:
        /*00e8*/ 	.byte	0x03, 0x50
        /*00ea*/ 	.short	0x0000


	//----- nvinfo : EIATTR_MAXREG_COUNT
	.align		4
        /*00ec*/ 	.byte	0x03, 0x1b
        /*00ee*/ 	.short	0x00ff


	//----- nvinfo : EIATTR_NUM_BARRIERS
	.align		4
        /*00f0*/ 	.byte	0x02, 0x4c
        /*00f2*/ 	.byte	0x01
	.zero		1


	//----- nvinfo : EIATTR_ANNOTATIONS
	.align		4
        /*00f4*/ 	.byte	0x04, 0x55
        /*00f6*/ 	.short	(.L_37 - .L_36)


	//   ....[0]....
.L_36:
        /*00f8*/ 	.word	0x00000001
        /*00fc*/ 	.byte	0x50, 0x09, 0x00, 0x00, 0x01, 0x00, 0x00, 0x00, 0xa0, 0x09, 0x00, 0x00, 0x01, 0x00, 0x00, 0x00
        /* <DEDUP_REMOVED lines=237> */
        /*0fdc*/ 	.byte	0xa0, 0x6d, 0x00, 0x00


	//----- nvinfo : EIATTR_MERCURY_ISA_VERSION
	.align		4
.L_37:
        /*0fe0*/ 	.byte	0x03, 0x5f
        /*0fe2*/ 	.short	0x0101


	//----- nvinfo : EIATTR_EXIT_INSTR_OFFSETS
	.align		4
        /*0fe4*/ 	.byte	0x04, 0x1c
        /*0fe6*/ 	.short	(.L_39 - .L_38)


	//   ....[0]....
.L_38:
        /*0fe8*/ 	.word	0x00010640


	//   ....[1]....
        /*0fec*/ 	.word	0x00010670


	//----- nvinfo : EIATTR_REQNTID
	.align		4
.L_39:
        /*0ff0*/ 	.byte	0x04, 0x10
        /*0ff2*/ 	.short	(.L_41 - .L_40)
.L_40:
        /*0ff4*/ 	.word	0x00000080
        /*0ff8*/ 	.word	0x00000001
        /*0ffc*/ 	.word	0x00000001


	//----- nvinfo : EIATTR_CBANK_PARAM_SIZE
	.align		4
.L_41:
        /*1000*/ 	.byte	0x03, 0x19
        /*1002*/ 	.short	0x0050


	//----- nvinfo : EIATTR_PARAM_CBANK
	.align		4
        /*1004*/ 	.byte	0x04, 0x0a
        /*1006*/ 	.short	(.L_43 - .L_42)
	.align		4
.L_42:
        /*1008*/ 	.word	index@(.nv.constant0.matmul_kernel)
        /*100c*/ 	.short	0x0210
        /*100e*/ 	.short	0x0050


	//----- nvinfo : EIATTR_SW_WAR
	.align		4
.L_43:
        /*1010*/ 	.byte	0x04, 0x36
        /*1012*/ 	.short	(.L_45 - .L_44)
.L_44:
        /*1014*/ 	.word	0x00000008
.L_45:


//--------------------- .nv.callgraph             --------------------------
	.section	.nv.callgraph,"",@"SHT_CUDA_CALLGRAPH"
	.align	4
	.sectionentsize	8
	.align		4
        /*0000*/ 	.word	0x00000000
	.align		4
        /*0004*/ 	.word	0xffffffff
	.align		4
        /*0008*/ 	.word	0x00000000
	.align		4
        /*000c*/ 	.word	0xfffffffe
	.align		4
        /*0010*/ 	.word	0x00000000
	.align		4
        /*0014*/ 	.word	0xfffffffd
	.align		4
        /*0018*/ 	.word	0x00000000
	.align		4
        /*001c*/ 	.word	0xfffffffc


//--------------------- .text.matmul_kernel       --------------------------
	.section	.text.matmul_kernel,"ax",@progbits
	.align	128
        .global         matmul_kernel
        .type           matmul_kernel,@function
        .size           matmul_kernel,(.L_x_3 - matmul_kernel)
        .other          matmul_kernel,@"STO_CUDA_ENTRY STV_DEFAULT"
matmul_kernel:
.text.matmul_kernel:
[----:B------:R-:W0:Y:S08]  /*0000*/  LDC R1, c[0x0][0x28] ;  /* 0x00000a00ff017b82 */ /* 0x000e300000000800 */
[----:B------:R-:W1:Y:S01]  /*0010*/  LDC.64 R16, c[0x0][0x228] ;  /* 0x00008a00ff107b82 */ /* 0x000e620000000a00 */
[----:B------:R-:W2:Y:S01]  /*0020*/  S2R R5, SR_CTAID.X ;  /* 0x0000000000057919 */ /* 0x000ea20000002500 */
[----:B------:R-:W-:Y:S01]  /*0030*/  UMOV UR4, 0x400 ;  /* 0x0000040000047882 */ /* 0x000fe20000000000 */
[----:B------:R-:W-:Y:S01]  /*0040*/  ULDC.64 UR12, c[0x0][0x208] ;  /* 0x00008200000c7ab9 */ /* 0x000fe20000000a00 */
[----:B0-----:R-:W-:Y:S01]  /*0050*/  VIADD R1, R1, 0xfffffbf0 ;  /* 0xfffffbf001017836 */ /* 0x001fe20000000000 */
[----:B------:R-:W-:-:S02]  /*0060*/  CS2R R24, SRZ ;  /* 0x0000000000187805 */ /* 0x000fc4000001ff00 */
[----:B------:R-:W-:Y:S02]  /*0070*/  CS2R R26, SRZ ;  /* 0x00000000001a7805 */ /* 0x000fe4000001ff00 */
[----:B------:R-:W-:Y:S01]  /*0080*/  CS2R R28, SRZ ;  /* 0x00000000001c7805 */ /* 0x000fe2000001ff00 */
[----:B------:R-:W0:Y:S01]  /*0090*/  LDC R241, c[0x0][0x230] ;  /* 0x00008c00fff17b82 */ /* 0x000e220000000800 */
[----:B------:R-:W-:Y:S02]  /*00a0*/  CS2R R30, SRZ ;  /* 0x00000000001e7805 */ /* 0x000fe4000001ff00 */
[----:B------:R-:W-:Y:S02]  /*00b0*/  CS2R R32, SRZ ;  /* 0x0000000000207805 */ /* 0x000fe4000001ff00 */
[----:B------:R-:W-:Y:S02]  /*00c0*/  CS2R R34, SRZ ;  /* 0x0000000000227805 */ /* 0x000fe4000001ff00 */
[----:B------:R-:W-:-:S02]  /*00d0*/  CS2R R36, SRZ ;  /* 0x0000000000247805 */ /* 0x000fc4000001ff00 */
[----:B------:R-:W-:Y:S02]  /*00e0*/  CS2R R38, SRZ ;  /* 0x0000000000267805 */ /* 0x000fe4000001ff00 */
[----:B------:R-:W-:Y:S02]  /*00f0*/  CS2R R40, SRZ ;  /* 0x0000000000287805 */ /* 0x000fe4000001ff00 */
[----:B------:R-:W-:Y:S01]  /*0100*/  CS2R R42, SRZ ;  /* 0x00000000002a7805 */ /* 0x000fe2000001ff00 */
[----:B------:R-:W3:Y:S01]  /*0110*/  S2UR UR6, SR_CgaCtaId ;  /* 0x00000000000679c3 */ /* 0x000ee20000008800 */
[----:B------:R-:W-:Y:S02]  /*0120*/  CS2R R44, SRZ ;  /* 0x00000000002c7805 */ /* 0x000fe4000001ff00 */
[----:B------:R-:W-:Y:S02]  /*0130*/  CS2R R46, SRZ ;  /* 0x00000000002e7805 */ /* 0x000fe4000001ff00 */
[----:B------:R-:W-:-:S02]  /*0140*/  CS2R R48, SRZ ;  /* 0x0000000000307805 */ /* 0x000fc4000001ff00 */
[----:B------:R-:W-:Y:S02]  /*0150*/  CS2R R50, SRZ ;  /* 0x0000000000327805 */ /* 0x000fe4000001ff00 */
[----:B------:R-:W-:Y:S02]  /*0160*/  CS2R R52, SRZ ;  /* 0x0000000000347805 */ /* 0x000fe4000001ff00 */
[----:B------:R-:W-:Y:S02]  /*0170*/  CS2R R54, SRZ ;  /* 0x0000000000367805 */ /* 0x000fe4000001ff00 */
[----:B------:R-:W-:Y:S01]  /*0180*/  CS2R R56, SRZ ;  /* 0x0000000000387805 */ /* 0x000fe2000001ff00 */
[----:B-1----:R-:W-:Y:S01]  /*0190*/  VIADD R0, R17, 0xff ;  /* 0x000000ff11007836 */ /* 0x002fe20000000000 */
[----:B------:R-:W-:Y:S02]  /*01a0*/  CS2R R58, SRZ ;  /* 0x00000000003a7805 */ /* 0x000fe4000001ff00 */
[----:B------:R-:W-:-:S02]  /*01b0*/  CS2R R60, SRZ ;  /* 0x00000000003c7805 */ /* 0x000fc4000001ff00 */
[----:B------:R-:W-:Y:S02]  /*01c0*/  CS2R R62, SRZ ;  /* 0x00000000003e7805 */ /* 0x000fe4000001ff00 */
[----:B------:R-:W-:Y:S02]  /*01d0*/  CS2R R64, SRZ ;  /* 0x0000000000407805 */ /* 0x000fe4000001ff00 */
[----:B------:R-:W-:Y:S02]  /*01e0*/  SHF.R.S32.HI R3, RZ, 0x1f, R0 ;  /* 0x0000001fff037819 */ /* 0x000fe40000011400 */
[----:B------:R-:W-:Y:S02]  /*01f0*/  CS2R R66, SRZ ;  /* 0x0000000000427805 */ /* 0x000fe4000001ff00 */
[----:B------:R-:W-:Y:S01]  /*0200*/  CS2R R68, SRZ ;  /* 0x0000000000447805 */ /* 0x000fe2000001ff00 */
[----:B0-----:R-:W-:Y:S01]  /*0210*/  VIADD R241, R241, 0xf ;  /* 0x0000000ff1f17836 */ /* 0x001fe20000000000 */
[----:B------:R-:W-:-:S02]  /*0220*/  LEA.HI R3, R3, R0, RZ, 0x8 ;  /* 0x0000000003037211 */ /* 0x000fc400078f40ff */
[----:B------:R-:W-:Y:S02]  /*0230*/  CS2R R70, SRZ ;  /* 0x0000000000467805 */ /* 0x000fe4000001ff00 */
[----:B--2---:R-:W-:Y:S02]  /*0240*/  IABS R8, R5 ;  /* 0x0000000500087213 */ /* 0x004fe40000000000 */
[----:B------:R-:W-:Y:S02]  /*0250*/  CS2R R72, SRZ ;  /* 0x0000000000487805 */ /* 0x000fe4000001ff00 */
[----:B------:R-:W-:Y:S02]  /*0260*/  SHF.R.S32.HI R3, RZ, 0x8, R3 ;  /* 0x00000008ff037819 */ /* 0x000fe40000011403 */
[----:B------:R-:W-:Y:S02]  /*0270*/  CS2R R74, SRZ ;  /* 0x00000000004a7805 */ /* 0x000fe4000001ff00 */
[----:B------:R-:W-:Y:S01]  /*0280*/  CS2R R76, SRZ ;  /* 0x00000000004c7805 */ /* 0x000fe2000001ff00 */
[----:B---3--:R-:W-:Y:S01]  /*0290*/  ULEA UR6, UR6, UR4, 0x18 ;  /* 0x0000000406067291 */ /* 0x008fe2000f8ec03f */
[----:B------:R-:W-:Y:S01]  /*02a0*/  CS2R R78, SRZ ;  /* 0x00000000004e7805 */ /* 0x000fe2000001ff00 */
[----:B------:R-:W-:Y:S01]  /*02b0*/  IMAD.SHL.U32 R4, R3, 0x8, RZ ;  /* 0x0000000803047824 */ /* 0x000fe200078e00ff */
[----:B------:R-:W-:-:S02]  /*02c0*/  CS2R R80, SRZ ;  /* 0x0000000000507805 */ /* 0x000fc4000001ff00 */
[----:B------:R-:W-:Y:S02]  /*02d0*/  CS2R R82, SRZ ;  /* 0x0000000000527805 */ /* 0x000fe4000001ff00 */
[----:B------:R-:W-:Y:S02]  /*02e0*/  CS2R R84, SRZ ;  /* 0x0000000000547805 */ /* 0x000fe4000001ff00 */
[----:B------:R-:W-:Y:S02]  /*02f0*/  CS2R R86, SRZ ;  /* 0x0000000000567805 */ /* 0x000fe4000001ff00 */
[-C--:B------:R-:W-:Y:S02]  /*0300*/  IABS R7, R4.reuse ;  /* 0x0000000400077213 */ /* 0x080fe40000000000 */
[----:B------:R-:W-:Y:S02]  /*0310*/  CS2R R88, SRZ ;  /* 0x0000000000587805 */ /* 0x000fe4000001ff00 */
[----:B------:R-:W-:-:S02]  /*0320*/  IABS R10, R4 ;  /* 0x00000004000a7213 */ /* 0x000fc40000000000 */
[----:B------:R-:W-:Y:S01]  /*0330*/  CS2R R90, SRZ ;  /* 0x00000000005a7805 */ /* 0x000fe2000001ff00 */
[----:B------:R-:W0:Y:S01]  /*0340*/  I2F.RP R0, R7 ;  /* 0x0000000700007306 */ /* 0x000e220000209400 */
[----:B------:R-:W-:Y:S02]  /*0350*/  CS2R R92, SRZ ;  /* 0x00000000005c7805 */ /* 0x000fe4000001ff00 */
[----:B------:R-:W-:Y:S02]  /*0360*/  CS2R R94, SRZ ;  /* 0x00000000005e7805 */ /* 0x000fe4000001ff00 */
[----:B------:R-:W-:Y:S02]  /*0370*/  CS2R R96, SRZ ;  /* 0x0000000000607805 */ /* 0x000fe4000001ff00 */
[----:B------:R-:W-:Y:S02]  /*0380*/  CS2R R98, SRZ ;  /* 0x0000000000627805 */ /* 0x000fe4000001ff00 */
[----:B------:R-:W-:-:S02]  /*0390*/  CS2R R100, SRZ ;  /* 0x0000000000647805 */ /* 0x000fc4000001ff00 */
[----:B------:R-:W-:Y:S02]  /*03a0*/  CS2R R102, SRZ ;  /* 0x0000000000667805 */ /* 0x000fe4000001ff00 */
[----:B------:R-:W-:Y:S02]  /*03b0*/  CS2R R104, SRZ ;  /* 0x0000000000687805 */ /* 0x000fe4000001ff00 */
[----:B------:R-:W-:Y:S02]  /*03c0*/  CS2R R106, SRZ ;  /* 0x00000000006a7805 */ /* 0x000fe4000001ff00 */
[----:B------:R-:W-:Y:S02]  /*03d0*/  CS2R R108, SRZ ;  /* 0x00000000006c7805 */ /* 0x000fe4000001ff00 */
[----:B------:R-:W-:Y:S02]  /*03e0*/  CS2R R110, SRZ ;  /* 0x00000000006e7805 */ /* 0x000fe4000001ff00 */
[----:B------:R-:W-:-:S02]  /*03f0*/  CS2R R112, SRZ ;  /* 0x0000000000707805 */ /* 0x000fc4000001ff00 */
[----:B------:R-:W-:Y:S02]  /*0400*/  CS2R R114, SRZ ;  /* 0x0000000000727805 */ /* 0x000fe4000001ff00 */
[----:B------:R-:W-:Y:S02]  /*0410*/  CS2R R116, SRZ ;  /* 0x0000000000747805 */ /* 0x000fe4000001ff00 */
[----:B------:R-:W-:Y:S01]  /*0420*/  CS2R R118, SRZ ;  /* 0x0000000000767805 */ /* 0x000fe2000001ff00 */
[----:B0-----:R-:W0:Y:S01]  /*0430*/  MUFU.RCP R0, R0 ;  /* 0x0000000000007308 */ /* 0x001e220000001000 */
        /* <DEDUP_REMOVED lines=15> */
[----:B------:R-:W-:Y:S01]  /*0530*/  CS2R R150, SRZ ;  /* 0x0000000000967805 */ /* 0x000fe2000001ff00 */
[----:B0-----:R-:W-:Y:S02]  /*0540*/  VIADD R2, R0, 0xffffffe ;  /* 0x0ffffffe00027836 */ /* 0x001fe40000000000 */
[----:B------:R-:W-:Y:S02]  /*0550*/  IMAD.MOV R0, RZ, RZ, -R10 ;  /* 0x000000ffff007224 */ /* 0x000fe400078e0a0a */
[----:B------:R0:W1:Y:S02]  /*0560*/  F2I.FTZ.U32.TRUNC.NTZ R3, R2 ;  /* 0x0000000200037305 */ /* 0x000064000021f000 */
[----:B0-----:R-:W-:Y:S02]  /*0570*/  IMAD.MOV.U32 R2, RZ, RZ, RZ ;  /* 0x000000ffff027224 */ /* 0x001fe400078e00ff */
[----:B-1----:R-:W-:-:S04]  /*0580*/  IMAD.MOV R6, RZ, RZ, -R3 ;  /* 0x000000ffff067224 */ /* 0x002fc800078e0a03 */
[----:B------:R-:W-:Y:S02]  /*0590*/  IMAD R9, R6, R7, RZ ;  /* 0x0000000706097224 */ /* 0x000fe400078e02ff */
[----:B------:R-:W-:Y:S02]  /*05a0*/  IMAD.MOV.U32 R6, RZ, RZ, R8 ;  /* 0x000000ffff067224 */ /* 0x000fe400078e0008 */
[----:B------:R-:W-:-:S06]  /*05b0*/  IMAD.HI.U32 R3, R3, R9, R2 ;  /* 0x0000000903037227 */ /* 0x000fcc00078e0002 */
[----:B------:R-:W-:-:S04]  /*05c0*/  IMAD.HI.U32 R3, R3, R6, RZ ;  /* 0x0000000603037227 */ /* 0x000fc800078e00ff */
[----:B------:R-:W-:-:S05]  /*05d0*/  IMAD R0, R3, R0, R6 ;  /* 0x0000000003007224 */ /* 0x000fca00078e0206 */
[----:B------:R-:W-:-:S13]  /*05e0*/  ISETP.GT.U32.AND P1, PT, R7, R0, PT ;  /* 0x000000000700720c */ /* 0x000fda0003f24070 */
[----:B------:R-:W-:Y:S02]  /*05f0*/  @!P1 IMAD.IADD R0, R0, 0x1, -R7 ;  /* 0x0000000100009824 */ /* 0x000fe400078e0a07 */
[----:B------:R-:W-:Y:S01]  /*0600*/  @!P1 VIADD R3, R3, 0x1 ;  /* 0x0000000103039836 */ /* 0x000fe20000000000 */
[----:B------:R-:W-:Y:S02]  /*0610*/  ISETP.NE.AND P1, PT, R4, RZ, PT ;  /* 0x000000ff0400720c */ /* 0x000fe40003f25270 */
[----:B------:R-:W-:Y:S02]  /*0620*/  ISETP.GE.U32.AND P0, PT, R0, R7, PT ;  /* 0x000000070000720c */ /* 0x000fe40003f06070 */
[----:B------:R-:W-:-:S04]  /*0630*/  LOP3.LUT R0, R5, R4, RZ, 0x3c, !PT ;  /* 0x0000000405007212 */ /* 0x000fc800078e3cff */
[----:B------:R-:W-:Y:S01]  /*0640*/  ISETP.GE.AND P2, PT, R0, RZ, PT ;  /* 0x000000ff0000720c */ /* 0x000fe20003f46270 */
[----:B------:R-:W-:-:S06]  /*0650*/  VIADD R0, R16, 0x7f ;  /* 0x0000007f10007836 */ /* 0x000fcc0000000000 */
[----:B------:R-:W-:-:S04]  /*0660*/  @P0 VIADD R3, R3, 0x1 ;  /* 0x0000000103030836 */ /* 0x000fc80000000000 */
[----:B------:R-:W-:Y:S01]  /*0670*/  IMAD.MOV.U32 R2, RZ, RZ, R3 ;  /* 0x000000ffff027224 */ /* 0x000fe200078e0003 */
[----:B------:R-:W-:-:S03]  /*0680*/  SHF.R.S32.HI R3, RZ, 0x1f, R0 ;  /* 0x0000001fff037819 */ /* 0x000fc60000011400 */
[----:B------:R-:W-:Y:S01]  /*0690*/  @!P2 IMAD.MOV R2, RZ, RZ, -R2 ;  /* 0x000000ffff02a224 */ /* 0x000fe200078e0a02 */
[----:B------:R-:W-:Y:S02]  /*06a0*/  @!P1 LOP3.LUT R2, RZ, R4, RZ, 0x33, !PT ;  /* 0x00000004ff029212 */ /* 0x000fe400078e33ff */
[----:B------:R-:W-:-:S03]  /*06b0*/  LEA.HI R3, R3, R0, RZ, 0x7 ;  /* 0x0000000003037211 */ /* 0x000fc600078f38ff */
[----:B------:R-:W-:Y:S02]  /*06c0*/  IMAD.SHL.U32 R252, R2, 0x8, RZ ;  /* 0x0000000802fc7824 */ /* 0x000fe400078e00ff */
[----:B------:R-:W-:-:S03]  /*06d0*/  IMAD.MOV R2, RZ, RZ, -R2 ;  /* 0x000000ffff027224 */ /* 0x000fc600078e0a02 */
[----:B------:R-:W-:Y:S01]  /*06e0*/  LEA.HI.SX32 R3, R3, -R252, 0x19 ;  /* 0x800000fc03037211 */ /* 0x000fe200078fcaff */
[----:B------:R-:W-:-:S03]  /*06f0*/  IMAD R4, R4, R2, R5 ;  /* 0x0000000204047224 */ /* 0x000fc600078e0205 */
[----:B------:R-:W-:Y:S02]  /*0700*/  VIMNMX R11, R3, 0x8, PT ;  /* 0x00000008030b7848 */ /* 0x000fe40003fe0100 */
[----:B------:R-:W-:Y:S02]  /*0710*/  IABS R9, R4 ;  /* 0x0000000400097213 */ /* 0x000fe40000000000 */
[----:B------:R-:W-:-:S04]  /*0720*/  IABS R7, R11 ;  /* 0x0000000b00077213 */ /* 0x000fc80000000000 */
[----:B------:R-:W0:Y:S08]  /*0730*/  I2F.RP R0, R7 ;  /* 0x0000000700007306 */ /* 0x000e300000209400 */
[----:B0-----:R-:W0:Y:S02]  /*0740*/  MUFU.RCP R0, R0 ;  /* 0x0000000000007308 */ /* 0x001e240000001000 */
[----:B0-----:R-:W-:-:S06]  /*0750*/  VIADD R3, R0, 0xffffffe ;  /* 0x0ffffffe00037836 */ /* 0x001fcc0000000000 */
[----:B------:R-:W0:Y:S02]  /*0760*/  F2I.FTZ.U32.TRUNC.NTZ R3, R3 ;  /* 0x0000000300037305 */ /* 0x000e24000021f000 */
[----:B0-----:R-:W-:-:S04]  /*0770*/  IMAD.MOV R6, RZ, RZ, -R3 ;  /* 0x000000ffff067224 */ /* 0x001fc800078e0a03 */
[----:B------:R-:W-:Y:S01]  /*0780*/  IMAD.MOV.U32 R2, RZ, RZ, R6 ;  /* 0x000000ffff027224 */ /* 0x000fe200078e0006 */
[----:B------:R-:W-:-:S03]  /*0790*/  IABS R6, R11 ;  /* 0x0000000b00067213 */ /* 0x000fc60000000000 */
[----:B------:R-:W-:Y:S02]  /*07a0*/  IMAD R5, R2, R7, RZ ;  /* 0x0000000702057224 */ /* 0x000fe400078e02ff */
[----:B------:R-:W-:Y:S02]  /*07b0*/  IMAD.MOV.U32 R2, RZ, RZ, RZ ;  /* 0x000000ffff027224 */ /* 0x000fe400078e00ff */
[----:B------:R-:W-:Y:S02]  /*07c0*/  IMAD.MOV R0, RZ, RZ, -R6 ;  /* 0x000000ffff007224 */ /* 0x000fe400078e0a06 */
        /* <DEDUP_REMOVED lines=9> */
[----:B------:R-:W-:-:S07]  /*0860*/  ISETP.GE.AND P2, PT, R0, RZ, PT ;  /* 0x000000ff0000720c */ /* 0x000fce0003f46270 */
[----:B------:R-:W-:Y:S01]  /*0870*/  @P0 VIADD R2, R2, 0x1 ;  /* 0x0000000102020836 */ /* 0x000fe20000000000 */
[----:B------:R-:W-:-:S05]  /*0880*/  ISETP.GE.AND P0, PT, R241, 0x10, PT ;  /* 0x00000010f100780c */ /* 0x000fca0003f06270 */
[----:B------:R-:W-:Y:S01]  /*0890*/  @!P2 IMAD.MOV R2, RZ, RZ, -R2 ;  /* 0x000000ffff02a224 */ /* 0x000fe200078e0a02 */
[----:B------:R-:W-:-:S05]  /*08a0*/  @!P1 LOP3.LUT R2, RZ, R11, RZ, 0x33, !PT ;  /* 0x0000000bff029212 */ /* 0x000fca00078e33ff */
[----:B------:R-:W-:Y:S02]  /*08b0*/  IMAD.MOV R0, RZ, RZ, -R2 ;  /* 0x000000ffff007224 */ /* 0x000fe400078e0a02 */
[----:B------:R-:W-:Y:S02]  /*08c0*/  IMAD.SHL.U32 R5, R2, 0x100, RZ ;  /* 0x0000010002057824 */ /* 0x000fe400078e00ff */
[----:B------:R-:W-:-:S04]  /*08d0*/  IMAD R0, R11, R0, R4 ;  /* 0x000000000b007224 */ /* 0x000fc800078e0204 */
[----:B------:R-:W-:Y:S02]  /*08e0*/  IMAD.IADD R252, R252, 0x1, R0 ;  /* 0x00000001fcfc7824 */ /* 0x000fe400078e0200 */
[----:B------:R-:W0:Y:S02]  /*08f0*/  S2R R0, SR_TID.X ;  /* 0x0000000000007919 */ /* 0x000e240000002100 */
[C---:B0-----:R-:W-:Y:S02]  /*0900*/  LOP3.LUT R251, R0.reuse, 0x7f, RZ, 0xc0, !PT ;  /* 0x0000007f00fb7812 */ /* 0x041fe400078ec0ff */
[----:B------:R-:W-:-:S03]  /*0910*/  LOP3.LUT R199, R0, 0xf, RZ, 0xc0, !PT ;  /* 0x0000000f00c77812 */ /* 0x000fc600078ec0ff */
[----:B------:R-:W-:Y:S01]  /*0920*/  IMAD R252, R252, 0x80, R251 ;  /* 0x00000080fcfc7824 */ /* 0x000fe200078e02fb */
[----:B------:R-:W-:Y:S06]  /*0930*/  @!P0 BRA `(.L_x_0) ;  /* 0x0000006c00148947 */ /* 0x000fec0003800000 */
[----:B------:R-:W-:Y:S01]  /*0940*/  IABS R15, R16 ;  /* 0x00000010000f7213 */ /* 0x000fe20000000000 */
[----:B------:R0:W-:Y:S01]  /*0950*/  STL [R1], RZ ;  /* 0x000000ff01007387 */ /* 0x0001e20000100800 */
[----:B------:R-:W-:Y:S01]  /*0960*/  IABS R2, R17 ;  /* 0x0000001100027213 */ /* 0x000fe20000000000 */
[----:B------:R-:W-:Y:S01]  /*0970*/  ULDC UR4, c[0x0][0x234] ;  /* 0x00008d0000047ab9 */ /* 0x000fe20000000800 */
[----:B------:R-:W1:Y:S01]  /*0980*/  I2F.RP R4, R15 ;  /* 0x0000000f00047306 */ /* 0x000e620000209400 */
[----:B------:R-:W-:Y:S01]  /*0990*/  ISETP.GE.AND P3, PT, R252, RZ, PT ;  /* 0x000000fffc00720c */ /* 0x000fe20003f66270 */
[----:B------:R0:W-:Y:S01]  /*09a0*/  STL [R1+0x4], RZ ;  /* 0x000004ff01007387 */ /* 0x0001e20000100800 */
[----:B------:R-:W-:Y:S01]  /*09b0*/  SHF.R.S32.HI R73, RZ, 0x6, R0 ;  /* 0x00000006ff497819 */ /* 0x000fe20000011400 */
[----:B------:R-:W-:Y:S01]  /*09c0*/  ULDC.64 UR8, c[0x0][0x210] ;  /* 0x0000840000087ab9 */ /* 0x000fe20000000a00 */
[----:B------:R-:W-:Y:S01]  /*09d0*/  ULDC UR5, c[0x0][0x240] ;  /* 0x0000900000057ab9 */ /* 0x000fe20000000800 */
[----:B------:R0:W-:Y:S01]  /*09e0*/  STL [R1+0x8], RZ ;  /* 0x000008ff01007387 */ /* 0x0001e20000100800 */
[----:B------:R-:W-:Y:S01]  /*09f0*/  LOP3.LUT R75, R0, 0x40, RZ, 0xc0, !PT ;  /* 0x00000040004b7812 */ /* 0x000fe200078ec0ff */
[----:B------:R-:W2:Y:S01]  /*0a00*/  I2F.RP R3, R2 ;  /* 0x0000000200037306 */ /* 0x000ea20000209400 */
[----:B------:R-:W-:Y:S01]  /*0a10*/  SGXT R73, R73, 0x1 ;  /* 0x000000014949781a */ /* 0x000fe20000000200 */
[----:B------:R0:W-:Y:S01]  /*0a20*/  STL [R1+0xc], RZ ;  /* 0x00000cff01007387 */ /* 0x0001e20000100800 */
[----:B------:R-:W-:Y:S01]  /*0a30*/  USHF.R.U32.HI UR10, URZ, 0x4, UR6 ;  /* 0x000000043f0a7899 */ /* 0x000fe20008011606 */
[----:B------:R-:W-:Y:S01]  /*0a40*/  CS2R R76, SRZ ;  /* 0x00000000004c7805 */ /* 0x000fe2000001ff00 */
[----:B------:R-:W-:Y:S01]  /*0a50*/  ULDC UR7, c[0x0][0x230] ;  /* 0x00008c0000077ab9 */ /* 0x000fe20000000800 */
[----:B------:R0:W-:Y:S01]  /*0a60*/  STL [R1+0x10], RZ ;  /* 0x000010ff01007387 */ /* 0x0001e20000100800 */
[----:B------:R-:W-:Y:S01]  /*0a70*/  USGXT.U32 UR10, UR10, 0xe ;  /* 0x0000000e0a0a789a */ /* 0x000fe20008000000 */
[----:B-1----:R-:W1:Y:S01]  /*0a80*/  MUFU.RCP R4, R4 ;  /* 0x0000000400047308 */ /* 0x002e620000001000 */
[----:B------:R-:W-:Y:S01]  /*0a90*/  CS2R R78, SRZ ;  /* 0x00000000004e7805 */ /* 0x000fe2000001ff00 */
[----:B------:R0:W-:Y:S01]  /*0aa0*/  STL [R1+0x14], RZ ;  /* 0x000014ff01007387 */ /* 0x0001e20000100800 */
[----:B------:R-:W-:-:S02]  /*0ab0*/  CS2R R80, SRZ ;  /* 0x0000000000507805 */ /* 0x000fc4000001ff00 */
[----:B------:R-:W-:Y:S02]  /*0ac0*/  CS2R R82, SRZ ;  /* 0x0000000000527805 */ /* 0x000fe4000001ff00 */
[----:B------:R-:W-:Y:S01]  /*0ad0*/  CS2R R84, SRZ ;  /* 0x0000000000547805 */ /* 0x000fe2000001ff00 */
[----:B------:R0:W-:Y:S01]  /*0ae0*/  STL [R1+0x18], RZ ;  /* 0x000018ff01007387 */ /* 0x0001e20000100800 */
[----:B------:R-:W-:Y:S01]  /*0af0*/  CS2R R86, SRZ ;  /* 0x0000000000567805 */ /* 0x000fe2000001ff00 */
[----:B--2---:R-:W2:Y:S01]  /*0b00*/  MUFU.RCP R3, R3 ;  /* 0x0000000300037308 */ /* 0x004ea20000001000 */
[----:B------:R-:W-:Y:S01]  /*0b10*/  CS2R R88, SRZ ;  /* 0x0000000000587805 */ /* 0x000fe2000001ff00 */
[----:B------:R0:W-:Y:S01]  /*0b20*/  STL [R1+0x1c], RZ ;  /* 0x00001cff01007387 */ /* 0x0001e20000100800 */
[----:B------:R-:W-:Y:S02]  /*0b30*/  CS2R R90, SRZ ;  /* 0x00000000005a7805 */ /* 0x000fe4000001ff00 */
[----:B------:R-:W-:-:S02]  /*0b40*/  CS2R R92, SRZ ;  /* 0x00000000005c7805 */ /* 0x000fc4000001ff00 */
[----:B------:R-:W-:Y:S01]  /*0b50*/  CS2R R94, SRZ ;  /* 0x00000000005e7805 */ /* 0x000fe2000001ff00 */
[----:B------:R0:W-:Y:S01]  /*0b60*/  STL [R1+0x20], RZ ;  /* 0x000020ff01007387 */ /* 0x0001e20000100800 */
[----:B------:R-:W-:Y:S02]  /*0b70*/  CS2R R96, SRZ ;  /* 0x0000000000607805 */ /* 0x000fe4000001ff00 */
[----:B------:R-:W-:Y:S01]  /*0b80*/  CS2R R98, SRZ ;  /* 0x0000000000627805 */ /* 0x000fe2000001ff00 */
[----:B-1----:R-:W-:Y:S01]  /*0b90*/  VIADD R8, R4, 0xffffffe ;  /* 0x0ffffffe04087836 */ /* 0x002fe20000000000 */
[----:B------:R-:W-:Y:S01]  /*0ba0*/  SHF.R.U32.HI R4, RZ, 0x4, R0 ;  /* 0x00000004ff047819 */ /* 0x000fe20000011600 */
[----:B------:R0:W-:Y:S01]  /*0bb0*/  STL [R1+0x24], RZ ;  /* 0x000024ff01007387 */ /* 0x0001e20000100800 */
[----:B------:R-:W-:Y:S01]  /*0bc0*/  CS2R R100, SRZ ;  /* 0x0000000000647805 */ /* 0x000fe2000001ff00 */
[----:B------:R1:W3:Y:S01]  /*0bd0*/  F2I.FTZ.U32.TRUNC.NTZ R9, R8 ;  /* 0x0000000800097305 */ /* 0x0002e2000021f000 */
[----:B------:R-:W-:Y:S01]  /*0be0*/  SGXT.U32 R4, R4, 0x3 ;  /* 0x000000030404781a */ /* 0x000fe20000000000 */
[----:B------:R0:W-:Y:S01]  /*0bf0*/  STL [R1+0x28], RZ ;  /* 0x000028ff01007387 */ /* 0x0001e20000100800 */
[----:B------:R-:W-:Y:S01]  /*0c00*/  CS2R R102, SRZ ;  /* 0x0000000000667805 */ /* 0x000fe2000001ff00 */
[----:B--2---:R-:W-:Y:S01]  /*0c10*/  VIADD R6, R3, 0xffffffe ;  /* 0x0ffffffe03067836 */ /* 0x004fe20000000000 */
[----:B------:R-:W-:Y:S01]  /*0c20*/  LOP3.LUT R18, R5, R4, RZ, 0xfc, !PT ;  /* 0x0000000405127212 */ /* 0x000fe200078efcff */
[----:B------:R0:W-:Y:S01]  /*0c30*/  STL [R1+0x2c], RZ ;  /* 0x00002cff01007387 */ /* 0x0001e20000100800 */
[----:B------:R-:W-:Y:S01]  /*0c40*/  SHF.R.S32.HI R4, RZ, 0x1f, R241 ;  /* 0x0000001fff047819 */ /* 0x000fe200000114f1 */
[----:B------:R2:W4:Y:S01]  /*0c50*/  F2I.FTZ.U32.TRUNC.NTZ R7, R6 ;  /* 0x0000000600077305 */ /* 0x000522000021f000 */
[----:B-1----:R-:W-:Y:S01]  /*0c60*/  IMAD.MOV.U32 R8, RZ, RZ, RZ ;  /* 0x000000ffff087224 */ /* 0x002fe200078e00ff */
[C---:B------:R-:W-:Y:S01]  /*0c70*/  LOP3.LUT R12, R18.reuse, 0xf0, RZ, 0xfc, !PT ;  /* 0x000000f0120c7812 */ /* 0x040fe200078efcff */
[----:B------:R0:W-:Y:S01]  /*0c80*/  STL [R1+0x30], RZ ;  /* 0x000030ff01007387 */ /* 0x0001e20000100800 */
[----:B------:R-:W-:-:S02]  /*0c90*/  LOP3.LUT R14, R18, 0xe8, RZ, 0xfc, !PT ;  /* 0x000000e8120e7812 */ /* 0x000fc400078efcff */
[----:B------:R-:W-:Y:S02]  /*0ca0*/  CS2R R104, SRZ ;  /* 0x0000000000687805 */ /* 0x000fe4000001ff00 */
[----:B------:R-:W-:Y:S01]  /*0cb0*/  LOP3.LUT R19, R18, 0xe0, RZ, 0xfc, !PT ;  /* 0x000000e012137812 */ /* 0x000fe200078efcff */
[--C-:B---3--:R-:W-:Y:S01]  /*0cc0*/  IMAD.MOV R10, RZ, RZ, -R9.reuse ;  /* 0x000000ffff0a7224 */ /* 0x108fe200078e0a09 */
[----:B------:R-:W-:Y:S01]  /*0cd0*/  LEA.HI R241, R4, R241, RZ, 0x4 ;  /* 0x000000f104f17211 */ /* 0x000fe200078f20ff */
[----:B--2---:R-:W-:Y:S01]  /*0ce0*/  IMAD.MOV.U32 R6, RZ, RZ, RZ ;  /* 0x000000ffff067224 */ /* 0x004fe200078e00ff */
[----:B------:R-:W-:Y:S01]  /*0cf0*/  IABS R13, R19 ;  /* 0x00000013000d7213 */ /* 0x000fe20000000000 */
[----:B------:R-:W-:Y:S01]  /*0d00*/  IMAD R11, R10, R15, RZ ;  /* 0x0000000f0a0b7224 */ /* 0x000fe200078e02ff */
[----:B------:R-:W-:Y:S01]  /*0d10*/  IABS R10, R252 ;  /* 0x000000fc000a7213 */ /* 0x000fe20000000000 */
[----:B------:R0:W-:Y:S01]  /*0d20*/  STL [R1+0x34], RZ ;  /* 0x000034ff01007387 */ /* 0x0001e20000100800 */
[----:B------:R-:W-:Y:S01]  /*0d30*/  ISETP.GE.AND P2, PT, R12, RZ, PT ;  /* 0x000000ff0c00720c */ /* 0x000fe20003f46270 */
[----:B------:R-:W-:Y:S01]  /*0d40*/  IMAD.HI.U32 R9, R9, R11, R8 ;  /* 0x0000000b09097227 */ /* 0x000fe200078e0008 */
[----:B------:R-:W-:Y:S01]  /*0d50*/  IABS R11, R14 ;  /* 0x0000000e000b7213 */ /* 0x000fe20000000000 */
[----:B------:R0:W-:Y:S01]  /*0d60*/  STL [R1+0x38], RZ ;  /* 0x000038ff01007387 */ /* 0x0001e20000100800 */
[----:B------:R-:W-:Y:S01]  /*0d70*/  ISETP.GE.AND P1, PT, R19, RZ, PT ;  /* 0x000000ff1300720c */ /* 0x000fe20003f26270 */
[----:B------:R-:W-:Y:S01]  /*0d80*/  IMAD.MOV.U32 R8, RZ, RZ, R10 ;  /* 0x000000ffff087224 */ /* 0x000fe200078e000a */
[----:B------:R-:W-:Y:S01]  /*0d90*/  ISETP.GE.AND P6, PT, R14, RZ, PT ;  /* 0x000000ff0e00720c */ /* 0x000fe20003fc6270 */
[----:B----4-:R-:W-:Y:S01]  /*0da0*/  IMAD.MOV R3, RZ, RZ, -R7 ;  /* 0x000000ffff037224 */ /* 0x010fe200078e0a07 */
[C---:B------:R-:W-:Y:S01]  /*0db0*/  LOP3.LUT R14, R18.reuse, 0xa8, RZ, 0xfc, !PT ;  /* 0x000000a8120e7812 */ /* 0x040fe200078efcff */
[----:B------:R-:W-:Y:S01]  /*0dc0*/  IMAD.HI.U32 R9, R9, R8, RZ ;  /* 0x0000000809097227 */ /* 0x000fe200078e00ff */
[C---:B------:R-:W-:Y:S01]  /*0dd0*/  LOP3.LUT R24, R18.reuse, 0x18, RZ, 0xfc, !PT ;  /* 0x0000001812187812 */ /* 0x040fe200078efcff */
[----:B------:R0:W-:Y:S01]  /*0de0*/  STL [R1+0x3c], RZ ;  /* 0x00003cff01007387 */ /* 0x0001e20000100800 */
[----:B------:R-:W-:Y:S01]  /*0df0*/  IABS R29, R14 ;  /* 0x0000000e001d7213 */ /* 0x000fe20000000000 */
[----:B------:R-:W-:Y:S01]  /*0e00*/  IMAD.MOV R9, RZ, RZ, -R9 ;  /* 0x000000ffff097224 */ /* 0x000fe200078e0a09 */
[----:B------:R-:W-:Y:S01]  /*0e10*/  IABS R65, R24 ;  /* 0x0000001800417213 */ /* 0x000fe20000000000 */
[----:B------:R-:W-:Y:S01]  /*0e20*/  IMAD R3, R3, R2, RZ ;  /* 0x0000000203037224 */ /* 0x000fe200078e02ff */
[----:B------:R0:W-:Y:S01]  /*0e30*/  STL [R1+0x40], RZ ;  /* 0x000040ff01007387 */ /* 0x0001e20000100800 */
[----:B------:R-:W-:Y:S01]  /*0e40*/  IMAD R8, R15, R9, R8 ;  /* 0x000000090f087224 */ /* 0x000fe200078e0208 */
[----:B------:R-:W-:Y:S01]  /*0e50*/  IABS R9, R12 ;  /* 0x0000000c00097213 */ /* 0x000fe20000000000 */
[----:B------:R-:W-:Y:S01]  /*0e60*/  IMAD.HI.U32 R6, R7, R3, R6 ;  /* 0x0000000307067227 */ /* 0x000fe200078e0006 */
[----:B------:R-:W-:Y:S01]  /*0e70*/  LOP3.LUT R12, R18, 0xc8, RZ, 0xfc, !PT ;  /* 0x000000c8120c7812 */ /* 0x000fe200078efcff */
[----:B------:R0:W-:Y:S01]  /*0e80*/  STL [R1+0x44], RZ ;  /* 0x000044ff01007387 */ /* 0x0001e20000100800 */
[----:B------:R-:W-:-:S02]  /*0e90*/  ISETP.GT.U32.AND P0, PT, R15, R8, PT ;  /* 0x000000080f00720c */ /* 0x000fc40003f04070 */
[----:B------:R-:W-:Y:S02]  /*0ea0*/  CS2R R106, SRZ ;  /* 0x00000000006a7805 */ /* 0x000fe4000001ff00 */
[----:B------:R-:W-:Y:S01]  /*0eb0*/  IABS R21, R12 ;  /* 0x0000000c00157213 */ /* 0x000fe20000000000 */
[----:B------:R-:W-:Y:S01]  /*0ec0*/  IMAD.HI.U32 R3, R6, R9, RZ ;  /* 0x0000000906037227 */ /* 0x000fe200078e00ff */
[C---:B------:R-:W-:Y:S01]  /*0ed0*/  LOP3.LUT R26, R18.reuse, 0x10, RZ, 0xfc, !PT ;  /* 0x00000010121a7812 */ /* 0x040fe200078efcff */
[----:B------:R0:W-:Y:S01]  /*0ee0*/  STL [R1+0x48], RZ ;  /* 0x000048ff01007387 */ /* 0x0001e20000100800 */
[----:B------:R-:W-:Y:S01]  /*0ef0*/  LOP3.LUT R28, R18, 0x8, RZ, 0xfc, !PT ;  /* 0x00000008121c7812 */ /* 0x000fe200078efcff */
[----:B------:R-:W-:Y:S01]  /*0f00*/  IMAD.HI.U32 R7, R6, R11, RZ ;  /* 0x0000000b06077227 */ /* 0x000fe200078e00ff */
[----:B------:R-:W-:Y:S01]  /*0f10*/  IABS R67, R26 ;  /* 0x0000001a00437213 */ /* 0x000fe20000000000 */
[----:B------:R0:W-:Y:S01]  /*0f20*/  STL [R1+0x4c], RZ ;  /* 0x00004cff01007387 */ /* 0x0001e20000100800 */
[----:B------:R-:W-:Y:S01]  /*0f30*/  IABS R71, R18 ;  /* 0x0000001200477213 */ /* 0x000fe20000000000 */
[----:B------:R-:W-:Y:S01]  /*0f40*/  IMAD.MOV R10, RZ, RZ, -R3 ;  /* 0x000000ffff0a7224 */ /* 0x000fe200078e0a03 */
[----:B------:R-:W-:Y:S01]  /*0f50*/  IABS R69, R28 ;  /* 0x0000001c00457213 */ /* 0x000fe20000000000 */
[----:B------:R-:W-:Y:S01]  /*0f60*/  IMAD.MOV R4, RZ, RZ, -R7 ;  /* 0x000000ffff047224 */ /* 0x000fe200078e0a07 */
[----:B------:R0:W-:Y:S01]  /*0f70*/  STL [R1+0x50], RZ ;  /* 0x000050ff01007387 */ /* 0x0001e20000100800 */
[----:B------:R-:W-:Y:S01]  /*0f80*/  @!P0 IMAD.IADD R8, R8, 0x1, -R15 ;  /* 0x0000000108088824 */ /* 0x000fe200078e0a0f */
[----:B------:R-:W-:Y:S01]  /*0f90*/  CS2R R108, SRZ ;  /* 0x00000000006c7805 */ /* 0x000fe2000001ff00 */
[----:B------:R-:W-:Y:S01]  /*0fa0*/  IMAD R7, R2, R10, R9 ;  /* 0x0000000a02077224 */ /* 0x000fe200078e0209 */
[----:B------:R-:W-:Y:S01]  /*0fb0*/  LOP3.LUT R9, R18, 0xd8, RZ, 0xfc, !PT ;  /* 0x000000d812097812 */ /* 0x000fe200078efcff */
[----:B------:R-:W-:Y:S01]  /*0fc0*/  IMAD.HI.U32 R3, R6, R13, RZ ;  /* 0x0000000d06037227 */ /* 0x000fe200078e00ff */
[----:B------:R-:W-:Y:S01]  /*0fd0*/  ISETP.GT.U32.AND P0, PT, R15, R8, PT ;  /* 0x000000080f00720c */ /* 0x000fe20003f04070 */
[----:B------:R0:W-:Y:S01]  /*0fe0*/  STL [R1+0x54], RZ ;  /* 0x000054ff01007387 */ /* 0x0001e20000100800 */
[----:B------:R-:W-:Y:S01]  /*0ff0*/  ISETP.GT.U32.AND P4, PT, R2, R7, PT ;  /* 0x000000070200720c */ /* 0x000fe20003f84070 */
[----:B------:R-:W-:Y:S01]  /*1000*/  IMAD.MOV R3, RZ, RZ, -R3 ;  /* 0x000000ffff037224 */ /* 0x000fe200078e0a03 */
[----:B------:R-:W-:Y:S01]  /*1010*/  LOP3.LUT R10, R18, 0xd0, RZ, 0xfc, !PT ;  /* 0x000000d0120a7812 */ /* 0x000fe200078efcff */
[C---:B------:R-:W-:Y:S01]  /*1020*/  IMAD R11, R2.reuse, R4, R11 ;  /* 0x00000004020b7224 */ /* 0x040fe200078e020b */
[----:B------:R0:W-:Y:S01]  /*1030*/  STL [R1+0x58], RZ ;  /* 0x000058ff01007387 */ /* 0x0001e20000100800 */
[----:B------:R-:W-:Y:S01]  /*1040*/  IMAD R13, R2, R3, R13 ;  /* 0x00000003020d7224 */ /* 0x000fe200078e020d */
[----:B------:R-:W-:-:S02]  /*1050*/  IABS R3, R9 ;  /* 0x0000000900037213 */ /* 0x000fc40000000000 */
[----:B------:R-:W-:Y:S02]  /*1060*/  CS2R R110, SRZ ;  /* 0x00000000006e7805 */ /* 0x000fe4000001ff00 */
[----:B------:R-:W-:Y:S01]  /*1070*/  ISETP.GT.U32.AND P5, PT, R2, R11, PT ;  /* 0x0000000b0200720c */ /* 0x000fe20003fa4070 */
[----:B------:R0:W-:Y:S01]  /*1080*/  STL [R1+0x5c], RZ ;  /* 0x00005cff01007387 */ /* 0x0001e20000100800 */
[----:B------:R-:W-:Y:S01]  /*1090*/  IABS R19, R10 ;  /* 0x0000000a00137213 */ /* 0x000fe20000000000 */
[----:B------:R-:W-:Y:S01]  /*10a0*/  @!P0 IMAD.IADD R8, R8, 0x1, -R15 ;  /* 0x0000000108088824 */ /* 0x000fe200078e0a0f */
[----:B------:R-:W-:Y:S01]  /*10b0*/  ISETP.NE.AND P0, PT, R16, RZ, PT ;  /* 0x000000ff1000720c */ /* 0x000fe20003f05270 */
[----:B------:R-:W-:Y:S01]  /*10c0*/  @!P4 IMAD.IADD R7, R7, 0x1, -R2 ;  /* 0x000000010707c824 */ /* 0x000fe200078e0a02 */
[----:B------:R0:W-:Y:S01]  /*10d0*/  STL [R1+0x60], RZ ;  /* 0x000060ff01007387 */ /* 0x0001e20000100800 */
[----:B------:R-:W-:Y:S01]  /*10e0*/  IMAD.MOV.U32 R15, RZ, RZ, R3 ;  /* 0x000000ffff0f7224 */ /* 0x000fe200078e0003 */
[----:B------:R-:W-:Y:S01]  /*10f0*/  CS2R R112, SRZ ;  /* 0x0000000000707805 */ /* 0x000fe2000001ff00 */
[----:B------:R-:W-:Y:S01]  /*1100*/  IMAD.MOV.U32 R3, RZ, RZ, R8 ;  /* 0x000000ffff037224 */ /* 0x000fe200078e0008 */
[----:B------:R-:W-:Y:S01]  /*1110*/  ISETP.GT.U32.AND P4, PT, R2, R7, PT ;  /* 0x000000070200720c */ /* 0x000fe20003f84070 */
[----:B------:R-:W-:Y:S01]  /*1120*/  IMAD.HI.U32 R4, R6, R15, RZ ;  /* 0x0000000f06047227 */ /* 0x000fe200078e00ff */
[----:B------:R0:W-:Y:S01]  /*1130*/  STL [R1+0x64], RZ ;  /* 0x000064ff01007387 */ /* 0x0001e20000100800 */
[----:B------:R-:W-:-:S02]  /*1140*/  CS2R R114, SRZ ;  /* 0x0000000000727805 */ /* 0x000fc4000001ff00 */
[----:B------:R-:W-:Y:S01]  /*1150*/  CS2R R116, SRZ ;  /* 0x0000000000747805 */ /* 0x000fe2000001ff00 */
[----:B------:R-:W-:Y:S01]  /*1160*/  @!P3 IMAD.MOV R3, RZ, RZ, -R3 ;  /* 0x000000ffff03b224 */ /* 0x000fe200078e0a03 */
[----:B------:R-:W-:Y:S01]  /*1170*/  ISETP.GT.U32.AND P3, PT, R2, R13, PT ;  /* 0x0000000d0200720c */ /* 0x000fe20003f64070 */
[----:B------:R-:W-:Y:S01]  /*1180*/  @!P5 IMAD.IADD R11, R11, 0x1, -R2 ;  /* 0x000000010b0bd824 */ /* 0x000fe200078e0a02 */
[----:B------:R-:W-:Y:S01]  /*1190*/  @!P0 LOP3.LUT R3, RZ, R16, RZ, 0x33, !PT ;  /* 0x00000010ff038212 */ /* 0x000fe200078e33ff */
[----:B------:R-:W-:Y:S01]  /*11a0*/  IMAD.MOV R4, RZ, RZ, -R4 ;  /* 0x000000ffff047224 */ /* 0x000fe200078e0a04 */
[----:B------:R-:W-:Y:S01]  /*11b0*/  ISETP.GE.AND P0, PT, R9, RZ, PT ;  /* 0x000000ff0900720c */ /* 0x000fe20003f06270 */
[----:B------:R-:W-:Y:S01]  /*11c0*/  IMAD.HI.U32 R8, R6, R21, RZ ;  /* 0x0000001506087227 */ /* 0x000fe200078e00ff */
[----:B------:R-:W-:Y:S01]  /*11d0*/  ISETP.GT.U32.AND P5, PT, R2, R11, PT ;  /* 0x0000000b0200720c */ /* 0x000fe20003fa4070 */
[----:B------:R0:W-:Y:S01]  /*11e0*/  STL [R1+0x68], RZ ;  /* 0x000068ff01007387 */ /* 0x0001e20000100800 */
[----:B------:R-:W-:Y:S01]  /*11f0*/  LOP3.LUT R16, R18, 0xa0, RZ, 0xfc, !PT ;  /* 0x000000a012107812 */ /* 0x000fe200078efcff */
[--C-:B------:R-:W-:Y:S01]  /*1200*/  @!P4 IMAD.IADD R7, R7, 0x1, -R2.reuse ;  /* 0x000000010707c824 */ /* 0x100fe200078e0a02 */
[----:B------:R-:W-:Y:S01]  /*1210*/  CS2R R118, SRZ ;  /* 0x0000000000767805 */ /* 0x000fe2000001ff00 */
[----:B------:R-:W-:Y:S01]  /*1220*/  IMAD R15, R2, R4, R15 ;  /* 0x00000004020f7224 */ /* 0x000fe200078e020f */
[----:B------:R-:W-:Y:S01]  /*1230*/  IABS R31, R16 ;  /* 0x00000010001f7213 */ /* 0x000fe20000000000 */
[----:B------:R-:W-:Y:S01]  /*1240*/  @!P3 IMAD.IADD R13, R13, 0x1, -R2 ;  /* 0x000000010d0db824 */ /* 0x000fe200078e0a02 */
[----:B------:R-:W-:Y:S01]  /*1250*/  ISETP.GE.AND P3, PT, R12, RZ, PT ;  /* 0x000000ff0c00720c */ /* 0x000fe20003f66270 */
[----:B------:R-:W-:Y:S01]  /*1260*/  IMAD.MOV.U32 R9, RZ, RZ, R7 ;  /* 0x000000ffff097224 */ /* 0x000fe200078e0007 */
[----:B------:R-:W-:Y:S01]  /*1270*/  ISETP.GT.U32.AND P4, PT, R2, R15, PT ;  /* 0x0000000f0200720c */ /* 0x000fe20003f84070 */
[----:B------:R-:W-:Y:S01]  /*1280*/  IMAD.HI.U32 R4, R6, R19, RZ ;  /* 0x0000001306047227 */ /* 0x000fe200078e00ff */
[----:B------:R-:W-:Y:S01]  /*1290*/  LOP3.LUT R12, R18, 0xb0, RZ, 0xfc, !PT ;  /* 0x000000b0120c7812 */ /* 0x000fe200078efcff */
[----:B------:R0:W-:Y:S01]  /*12a0*/  STL [R1+0x6c], RZ ;  /* 0x00006cff01007387 */ /* 0x0001e20000100800 */
[----:B------:R-:W-:Y:S01]  /*12b0*/  CS2R R120, SRZ ;  /* 0x0000000000787805 */ /* 0x000fe2000001ff00 */
[----:B------:R-:W-:Y:S01]  /*12c0*/  @!P2 IMAD.MOV R9, RZ, RZ, -R9 ;  /* 0x000000ffff09a224 */ /* 0x000fe200078e0a09 */
[C---:B------:R-:W-:Y:S01]  /*12d0*/  ISETP.GT.U32.AND P2, PT, R2.reuse, R13, PT ;  /* 0x0000000d0200720c */ /* 0x040fe20003f44070 */
[----:B------:R-:W-:Y:S01]  /*12e0*/  IMAD.MOV R8, RZ, RZ, -R8 ;  /* 0x000000ffff087224 */ /* 0x000fe200078e0a08 */
[----:B------:R-:W-:Y:S01]  /*12f0*/  IABS R25, R12 ;  /* 0x0000000c00197213 */ /* 0x000fe20000000000 */
[----:B------:R-:W-:Y:S01]  /*1300*/  IMAD.MOV R4, RZ, RZ, -R4 ;  /* 0x000000ffff047224 */ /* 0x000fe200078e0a04 */
[----:B------:R0:W-:Y:S01]  /*1310*/  STL [R1+0x70], RZ ;  /* 0x000070ff01007387 */ /* 0x0001e20000100800 */
[----:B------:R-:W-:Y:S01]  /*1320*/  IMAD R21, R2, R8, R21 ;  /* 0x0000000802157224 */ /* 0x000fe200078e0215 */
[----:B------:R-:W-:Y:S01]  /*1330*/  CS2R R122, SRZ ;  /* 0x00000000007a7805 */ /* 0x000fe2000001ff00 */
[--C-:B------:R-:W-:Y:S01]  /*1340*/  @!P5 IMAD.IADD R11, R11, 0x1, -R2.reuse ;  /* 0x000000010b0bd824 */ /* 0x100fe200078e0a02 */
[----:B------:R-:W-:Y:S01]  /*1350*/  ISETP.GE.AND P5, PT, R10, RZ, PT ;  /* 0x000000ff0a00720c */ /* 0x000fe20003fa6270 */
[----:B------:R-:W-:Y:S01]  /*1360*/  IMAD R19, R2, R4, R19 ;  /* 0x0000000402137224 */ /* 0x000fe200078e0213 */
[----:B------:R-:W-:Y:S01]  /*1370*/  LOP3.LUT R10, R18, 0xc0, RZ, 0xfc, !PT ;  /* 0x000000c0120a7812 */ /* 0x000fe200078efcff */
[----:B------:R-:W-:Y:S01]  /*1380*/  @!P6 IMAD.MOV R11, RZ, RZ, -R11 ;  /* 0x000000ffff0be224 */ /* 0x000fe200078e0a0b */
[----:B------:R0:W-:Y:S01]  /*1390*/  STL [R1+0x74], RZ ;  /* 0x000074ff01007387 */ /* 0x0001e20000100800 */
[--C-:B------:R-:W-:Y:S01]  /*13a0*/  @!P2 IMAD.IADD R13, R13, 0x1, -R2.reuse ;  /* 0x000000010d0da824 */ /* 0x100fe200078e0a02 */
[C---:B------:R-:W-:Y:S01]  /*13b0*/  ISETP.GT.U32.AND P2, PT, R2.reuse, R21, PT ;  /* 0x000000150200720c */ /* 0x040fe20003f44070 */
[--C-:B------:R-:W-:Y:S01]  /*13c0*/  @!P4 IMAD.IADD R15, R15, 0x1, -R2.reuse ;  /* 0x000000010f0fc824 */ /* 0x100fe200078e0a02 */
[----:B------:R-:W-:Y:S01]  /*13d0*/  ISETP.GT.U32.AND P6, PT, R2, R19, PT ;  /* 0x000000130200720c */ /* 0x000fe20003fc4070 */
[----:B------:R-:W-:Y:S01]  /*13e0*/  @!P1 IMAD.MOV R13, RZ, RZ, -R13 ;  /* 0x000000ffff0d9224 */ /* 0x000fe200078e0a0d */
[----:B------:R-:W-:Y:S01]  /*13f0*/  IABS R7, R10 ;  /* 0x0000000a00077213 */ /* 0x000fe20000000000 */
[----:B------:R-:W-:Y:S01]  /*1400*/  IMAD.HI.U32 R8, R6, R29, RZ ;  /* 0x0000001d06087227 */ /* 0x000fe200078e00ff */
[----:B------:R-:W-:Y:S01]  /*1410*/  ISETP.GT.U32.AND P4, PT, R2, R15, PT ;  /* 0x0000000f0200720c */ /* 0x000fe20003f84070 */
[----:B------:R0:W-:Y:S01]  /*1420*/  STL [R1+0x78], RZ ;  /* 0x000078ff01007387 */ /* 0x0001e20000100800 */
[----:B------:R-:W-:Y:S01]  /*1430*/  CS2R R124, SRZ ;  /* 0x00000000007c7805 */ /* 0x000fe2000001ff00 */
[----:B------:R-:W-:Y:S01]  /*1440*/  IMAD.HI.U32 R4, R6, R7, RZ ;  /* 0x0000000706047227 */ /* 0x000fe200078e00ff */
[----:B------:R-:W-:Y:S01]  /*1450*/  CS2R R126, SRZ ;  /* 0x00000000007e7805 */ /* 0x000fe2000001ff00 */
[----:B------:R0:W-:Y:S01]  /*1460*/  STL [R1+0x7c], RZ ;  /* 0x00007cff01007387 */ /* 0x0001e20000100800 */
[----:B------:R-:W-:Y:S01]  /*1470*/  CS2R R128, SRZ ;  /* 0x0000000000807805 */ /* 0x000fe2000001ff00 */
[----:B------:R-:W-:Y:S01]  /*1480*/  @!P2 IMAD.IADD R21, R21, 0x1, -R2 ;  /* 0x000000011515a824 */ /* 0x000fe200078e0a02 */
[----:B------:R-:W-:Y:S01]  /*1490*/  CS2R R130, SRZ ;  /* 0x0000000000827805 */ /* 0x000fe2000001ff00 */
[----:B------:R-:W-:Y:S01]  /*14a0*/  IMAD.MOV R4, RZ, RZ, -R4 ;  /* 0x000000ffff047224 */ /* 0x000fe200078e0a04 */
[----:B------:R0:W-:Y:S01]  /*14b0*/  STL [R1+0x80], RZ ;  /* 0x000080ff01007387 */ /* 0x0001e20000100800 */
[----:B------:R-:W-:Y:S01]  /*14c0*/  @!P6 IMAD.IADD R19, R19, 0x1, -R2 ;  /* 0x000000011313e824 */ /* 0x000fe200078e0a02 */
[C---:B------:R-:W-:Y:S01]  /*14d0*/  ISETP.GT.U32.AND P1, PT, R2.reuse, R21, PT ;  /* 0x000000150200720c */ /* 0x040fe20003f24070 */
[----:B------:R-:W-:Y:S01]  /*14e0*/  IMAD R7, R2, R4, R7 ;  /* 0x0000000402077224 */ /* 0x000fe200078e0207 */
[----:B------:R0:W-:Y:S01]  /*14f0*/  STL [R1+0x84], RZ ;  /* 0x000084ff01007387 */ /* 0x0001e20000100800 */
[----:B------:R-:W-:Y:S01]  /*1500*/  IMAD.HI.U32 R4, R6, R25, RZ ;  /* 0x0000001906047227 */ /* 0x000fe200078e00ff */
[----:B------:R-:W-:-:S02]  /*1510*/  ISETP.GT.U32.AND P2, PT, R2, R19, PT ;  /* 0x000000130200720c */ /* 0x000fc40003f44070 */
[----:B------:R-:W-:Y:S02]  /*1520*/  CS2R R132, SRZ ;  /* 0x0000000000847805 */ /* 0x000fe4000001ff00 */
[----:B------:R-:W-:Y:S01]  /*1530*/  ISETP.GT.U32.AND P6, PT, R2, R7, PT ;  /* 0x000000070200720c */ /* 0x000fe20003fc4070 */
[----:B------:R-:W-:Y:S01]  /*1540*/  @!P4 IMAD.IADD R15, R15, 0x1, -R2 ;  /* 0x000000010f0fc824 */ /* 0x000fe200078e0a02 */
[----:B------:R-:W-:Y:S01]  /*1550*/  ISETP.GE.AND P4, PT, R10, RZ, PT ;  /* 0x000000ff0a00720c */ /* 0x000fe20003f86270 */
[----:B------:R-:W-:Y:S01]  /*1560*/  IMAD.HI.U32 R10, R6, R31, RZ ;  /* 0x0000001f060a7227 */ /* 0x000fe200078e00ff */
[----:B------:R0:W-:Y:S01]  /*1570*/  STL [R1+0x88], RZ ;  /* 0x000088ff01007387 */ /* 0x0001e20000100800 */
[----:B------:R-:W-:Y:S02]  /*1580*/  CS2R R134, SRZ ;  /* 0x0000000000867805 */ /* 0x000fe4000001ff00 */
[----:B------:R-:W-:Y:S01]  /*1590*/  SHF.R.S32.HI R241, RZ, 0x4, R241 ;  /* 0x00000004fff17819 */ /* 0x000fe200000114f1 */
[----:B------:R-:W-:Y:S01]  /*15a0*/  IMAD.MOV R4, RZ, RZ, -R4 ;  /* 0x000000ffff047224 */ /* 0x000fe200078e0a04 */
[----:B------:R0:W-:Y:S01]  /*15b0*/  STL [R1+0x8c], RZ ;  /* 0x00008cff01007387 */ /* 0x0001e20000100800 */
[----:B------:R-:W-:Y:S01]  /*15c0*/  IMAD.MOV R10, RZ, RZ, -R10 ;  /* 0x000000ffff0a7224 */ /* 0x000fe200078e0a0a */
[----:B------:R-:W-:Y:S01]  /*15d0*/  CS2R R136, SRZ ;  /* 0x0000000000887805 */ /* 0x000fe2000001ff00 */
[C---:B------:R-:W-:Y:S01]  /*15e0*/  IMAD R25, R2.reuse, R4, R25 ;  /* 0x0000000402197224 */ /* 0x040fe200078e0219 */
[----:B------:R0:W-:Y:S01]  /*15f0*/  STL [R1+0x90], RZ ;  /* 0x000090ff01007387 */ /* 0x0001e20000100800 */
[----:B------:R-:W-:Y:S01]  /*1600*/  IMAD R31, R2, R10, R31 ;  /* 0x0000000a021f7224 */ /* 0x000fe200078e021f */
[----:B------:R-:W-:Y:S01]  /*1610*/  LOP3.LUT R10, R18, 0x90, RZ, 0xfc, !PT ;  /* 0x00000090120a7812 */ /* 0x000fe200078efcff */
[----:B------:R-:W-:Y:S01]  /*1620*/  @!P1 IMAD.IADD R21, R21, 0x1, -R2 ;  /* 0x0000000115159824 */ /* 0x000fe200078e0a02 */
[----:B------:R0:W-:Y:S01]  /*1630*/  STL [R1+0x94], RZ ;  /* 0x000094ff01007387 */ /* 0x0001e20000100800 */
[----:B------:R-:W-:Y:S01]  /*1640*/  IMAD.MOV R8, RZ, RZ, -R8 ;  /* 0x000000ffff087224 */ /* 0x000fe200078e0a08 */
[----:B------:R-:W-:Y:S01]  /*1650*/  IABS R27, R10 ;  /* 0x0000000a001b7213 */ /* 0x000fe20000000000 */
[--C-:B------:R-:W-:Y:S01]  /*1660*/  @!P2 IMAD.IADD R19, R19, 0x1, -R2.reuse ;  /* 0x000000011313a824 */ /* 0x100fe200078e0a02 */
[C---:B------:R-:W-:Y:S01]  /*1670*/  ISETP.GT.U32.AND P2, PT, R2.reuse, R25, PT ;  /* 0x000000190200720c */ /* 0x040fe20003f44070 */
[----:B------:R-:W-:Y:S01]  /*1680*/  @!P3 IMAD.MOV R21, RZ, RZ, -R21 ;  /* 0x000000ffff15b224 */ /* 0x000fe200078e0a15 */
[C---:B------:R-:W-:Y:S01]  /*1690*/  ISETP.GT.U32.AND P3, PT, R2.reuse, R31, PT ;  /* 0x0000001f0200720c */ /* 0x040fe20003f64070 */
[--C-:B------:R-:W-:Y:S01]  /*16a0*/  @!P6 IMAD.IADD R7, R7, 0x1, -R2.reuse ;  /* 0x000000010707e824 */ /* 0x100fe200078e0a02 */
[----:B------:R0:W-:Y:S01]  /*16b0*/  STL [R1+0x98], RZ ;  /* 0x000098ff01007387 */ /* 0x0001e20000100800 */
[----:B------:R-:W-:Y:S01]  /*16c0*/  IMAD R29, R2, R8, R29 ;  /* 0x00000008021d7224 */ /* 0x000fe200078e021d */
[----:B------:R-:W-:Y:S01]  /*16d0*/  LOP3.LUT R8, R18, 0x98, RZ, 0xfc, !PT ;  /* 0x0000009812087812 */ /* 0x000fe200078efcff */
[----:B------:R-:W-:Y:S01]  /*16e0*/  @!P0 IMAD.MOV R15, RZ, RZ, -R15 ;  /* 0x000000ffff0f8224 */ /* 0x000fe200078e0a0f */
[C---:B------:R-:W-:Y:S01]  /*16f0*/  ISETP.GT.U32.AND P6, PT, R2.reuse, R7, PT ;  /* 0x000000070200720c */ /* 0x040fe20003fc4070 */
[----:B------:R-:W-:Y:S01]  /*1700*/  @!P5 IMAD.MOV R19, RZ, RZ, -R19 ;  /* 0x000000ffff13d224 */ /* 0x000fe200078e0a13 */
[----:B------:R-:W-:Y:S01]  /*1710*/  IABS R33, R8 ;  /* 0x0000000800217213 */ /* 0x000fe20000000000 */
[----:B------:R0:W-:Y:S01]  /*1720*/  STL [R1+0x9c], RZ ;  /* 0x00009cff01007387 */ /* 0x0001e20000100800 */
[----:B------:R-:W-:Y:S01]  /*1730*/  ISETP.GT.U32.AND P1, PT, R2, R29, PT ;  /* 0x0000001d0200720c */ /* 0x000fe20003f24070 */
[--C-:B------:R-:W-:Y:S01]  /*1740*/  @!P2 IMAD.IADD R25, R25, 0x1, -R2.reuse ;  /* 0x000000011919a824 */ /* 0x100fe200078e0a02 */
[----:B------:R-:W-:Y:S01]  /*1750*/  ISETP.GE.AND P0, PT, R12, RZ, PT ;  /* 0x000000ff0c00720c */ /* 0x000fe20003f06270 */
[----:B------:R-:W-:Y:S01]  /*1760*/  IMAD.HI.U32 R4, R6, R33, RZ ;  /* 0x0000002106047227 */ /* 0x000fe200078e00ff */
[----:B------:R-:W-:Y:S01]  /*1770*/  LOP3.LUT R12, R18, 0x88, RZ, 0xfc, !PT ;  /* 0x00000088120c7812 */ /* 0x000fe200078efcff */
[----:B------:R0:W-:Y:S01]  /*1780*/  STL [R1+0xa0], RZ ;  /* 0x0000a0ff01007387 */ /* 0x0001e20000100800 */
[----:B------:R-:W-:Y:S01]  /*1790*/  ISETP.GT.U32.AND P2, PT, R2, R25, PT ;  /* 0x000000190200720c */ /* 0x000fe20003f44070 */
[----:B------:R-:W-:Y:S01]  /*17a0*/  @!P3 IMAD.IADD R31, R31, 0x1, -R2 ;  /* 0x000000011f1fb824 */ /* 0x000fe200078e0a02 */
[----:B------:R-:W-:Y:S01]  /*17b0*/  IABS R35, R12 ;  /* 0x0000000c00237213 */ /* 0x000fe20000000000 */
[----:B------:R-:W-:Y:S01]  /*17c0*/  IMAD.MOV R4, RZ, RZ, -R4 ;  /* 0x000000ffff047224 */ /* 0x000fe200078e0a04 */
[----:B------:R-:W-:Y:S01]  /*17d0*/  ISETP.GE.AND P5, PT, R14, RZ, PT ;  /* 0x000000ff0e00720c */ /* 0x000fe20003fa6270 */
[----:B------:R-:W-:Y:S01]  /*17e0*/  @!P6 IMAD.IADD R7, R7, 0x1, -R2 ;  /* 0x000000010707e824 */ /* 0x000fe200078e0a02 */
[C---:B------:R-:W-:Y:S01]  /*17f0*/  ISETP.GT.U32.AND P3, PT, R2.reuse, R31, PT ;  /* 0x0000001f0200720c */ /* 0x040fe20003f64070 */
[----:B------:R-:W-:Y:S01]  /*1800*/  IMAD R33, R2, R4, R33 ;  /* 0x0000000402217224 */ /* 0x000fe200078e0221 */
[----:B------:R-:W-:Y:S01]  /*1810*/  ISETP.GE.AND P6, PT, R16, RZ, PT ;  /* 0x000000ff1000720c */ /* 0x000fe20003fc6270 */
[----:B------:R-:W-:Y:S01]  /*1820*/  IMAD.HI.U32 R4, R6, R27, RZ ;  /* 0x0000001b06047227 */ /* 0x000fe200078e00ff */
[----:B------:R-:W-:Y:S01]  /*1830*/  LOP3.LUT R14, R18, 0x48, RZ, 0xfc, !PT ;  /* 0x00000048120e7812 */ /* 0x000fe200078efcff */
[----:B------:R0:W-:Y:S01]  /*1840*/  STL [R1+0xa4], RZ ;  /* 0x0000a4ff01007387 */ /* 0x0001e20000100800 */
[----:B------:R-:W-:Y:S01]  /*1850*/  CS2R R138, SRZ ;  /* 0x00000000008a7805 */ /* 0x000fe2000001ff00 */
[----:B------:R-:W-:Y:S01]  /*1860*/  IMAD.MOV.U32 R23, RZ, RZ, R7 ;  /* 0x000000ffff177224 */ /* 0x000fe200078e0007 */
[----:B------:R-:W-:Y:S01]  /*1870*/  IABS R53, R14 ;  /* 0x0000000e00357213 */ /* 0x000fe20000000000 */
[----:B------:R-:W-:Y:S01]  /*1880*/  IMAD.MOV R7, RZ, RZ, -R4 ;  /* 0x000000ffff077224 */ /* 0x000fe200078e0a04 */
[----:B------:R0:W-:Y:S01]  /*1890*/  STL [R1+0xa8], RZ ;  /* 0x0000a8ff01007387 */ /* 0x0001e20000100800 */
[----:B------:R-:W-:Y:S01]  /*18a0*/  IMAD.HI.U32 R4, R6, R35, RZ ;  /* 0x0000002306047227 */ /* 0x000fe200078e00ff */
[----:B------:R-:W-:-:S02]  /*18b0*/  CS2R R140, SRZ ;  /* 0x00000000008c7805 */ /* 0x000fc4000001ff00 */
[----:B------:R-:W-:Y:S01]  /*18c0*/  CS2R R142, SRZ ;  /* 0x00000000008e7805 */ /* 0x000fe2000001ff00 */
[----:B------:R0:W-:Y:S01]  /*18d0*/  STL [R1+0xac], RZ ;  /* 0x0000acff01007387 */ /* 0x0001e20000100800 */
[--C-:B------:R-:W-:Y:S01]  /*18e0*/  @!P1 IMAD.IADD R29, R29, 0x1, -R2.reuse ;  /* 0x000000011d1d9824 */ /* 0x100fe200078e0a02 */
[----:B------:R-:W-:Y:S01]  /*18f0*/  CS2R R144, SRZ ;  /* 0x0000000000907805 */ /* 0x000fe2000001ff00 */
[C---:B------:R-:W-:Y:S01]  /*1900*/  IMAD R7, R2.reuse, R7, R27 ;  /* 0x0000000702077224 */ /* 0x040fe200078e021b */
[----:B------:R0:W-:Y:S01]  /*1910*/  STL [R1+0xb0], RZ ;  /* 0x0000b0ff01007387 */ /* 0x0001e20000100800 */
[----:B------:R-:W-:Y:S01]  /*1920*/  @!P2 IMAD.IADD R25, R25, 0x1, -R2 ;  /* 0x000000011919a824 */ /* 0x000fe200078e0a02 */
[----:B------:R-:W-:Y:S01]  /*1930*/  ISETP.GT.U32.AND P1, PT, R2, R29, PT ;  /* 0x0000001d0200720c */ /* 0x000fe20003f24070 */
[----:B------:R-:W-:Y:S01]  /*1940*/  IMAD.MOV R4, RZ, RZ, -R4 ;  /* 0x000000ffff047224 */ /* 0x000fe200078e0a04 */
[----:B------:R-:W-:Y:S01]  /*1950*/  ISETP.GE.AND P2, PT, R8, RZ, PT ;  /* 0x000000ff0800720c */ /* 0x000fe20003f46270 */
[----:B------:R-:W-:Y:S01]  /*1960*/  @!P4 IMAD.MOV R23, RZ, RZ, -R23 ;  /* 0x000000ffff17c224 */ /* 0x000fe200078e0a17 */
[C---:B------:R-:W-:Y:S01]  /*1970*/  ISETP.GT.U32.AND P4, PT, R2.reuse, R33, PT ;  /* 0x000000210200720c */ /* 0x040fe20003f84070 */
[--C-:B------:R-:W-:Y:S01]  /*1980*/  @!P3 IMAD.IADD R31, R31, 0x1, -R2.reuse ;  /* 0x000000011f1fb824 */ /* 0x100fe200078e0a02 */
[----:B------:R-:W-:Y:S01]  /*1990*/  ISETP.GT.U32.AND P3, PT, R2, R7, PT ;  /* 0x000000070200720c */ /* 0x000fe20003f64070 */
[----:B------:R-:W-:Y:S01]  /*19a0*/  IMAD.MOV.U32 R27, RZ, RZ, R25 ;  /* 0x000000ffff1b7224 */ /* 0x000fe200078e0019 */
[----:B------:R-:W-:Y:S01]  /*19b0*/  LOP3.LUT R8, R18, 0x80, RZ, 0xfc, !PT ;  /* 0x0000008012087812 */ /* 0x000fe200078efcff */
[C---:B------:R-:W-:Y:S01]  /*19c0*/  IMAD R25, R2.reuse, R4, R35 ;  /* 0x0000000402197224 */ /* 0x040fe200078e0223 */
[----:B------:R0:W-:Y:S01]  /*19d0*/  STL [R1+0xb4], RZ ;  /* 0x0000b4ff01007387 */ /* 0x0001e20000100800 */
[----:B------:R-:W-:Y:S01]  /*19e0*/  @!P6 IMAD.MOV R31, RZ, RZ, -R31 ;  /* 0x000000ffff1fe224 */ /* 0x000fe200078e0a1f */
[----:B------:R-:W-:Y:S01]  /*19f0*/  IABS R39, R8 ;  /* 0x0000000800277213 */ /* 0x000fe20000000000 */
[--C-:B------:R-:W-:Y:S01]  /*1a00*/  @!P1 IMAD.IADD R29, R29, 0x1, -R2.reuse ;  /* 0x000000011d1d9824 */ /* 0x100fe200078e0a02 */
[----:B------:R-:W-:Y:S01]  /*1a10*/  ISETP.GT.U32.AND P6, PT, R2, R25, PT ;  /* 0x000000190200720c */ /* 0x000fe20003fc4070 */
[----:B------:R-:W-:Y:S01]  /*1a20*/  @!P0 IMAD.MOV R27, RZ, RZ, -R27 ;  /* 0x000000ffff1b8224 */ /* 0x000fe200078e0a1b */
[----:B------:R-:W-:Y:S01]  /*1a30*/  ISETP.GE.AND P1, PT, R10, RZ, PT ;  /* 0x000000ff0a00720c */ /* 0x000fe20003f26270 */
[--C-:B------:R-:W-:Y:S01]  /*1a40*/  @!P4 IMAD.IADD R33, R33, 0x1, -R2.reuse ;  /* 0x000000012121c824 */ /* 0x100fe200078e0a02 */
[----:B------:R-:W-:Y:S01]  /*1a50*/  LOP3.LUT R10, R18, 0x68, RZ, 0xfc, !PT ;  /* 0x00000068120a7812 */ /* 0x000fe200078efcff */
[--C-:B------:R-:W-:Y:S01]  /*1a60*/  @!P3 IMAD.IADD R7, R7, 0x1, -R2.reuse ;  /* 0x000000010707b824 */ /* 0x100fe200078e0a02 */
[----:B------:R-:W-:Y:S01]  /*1a70*/  ISETP.GE.AND P4, PT, R12, RZ, PT ;  /* 0x000000ff0c00720c */ /* 0x000fe20003f86270 */
[----:B------:R-:W-:Y:S01]  /*1a80*/  @!P5 IMAD.MOV R29, RZ, RZ, -R29 ;  /* 0x000000ffff1dd224 */ /* 0x000fe200078e0a1d */
[----:B------:R-:W-:Y:S01]  /*1a90*/  ISETP.GT.U32.AND P0, PT, R2, R33, PT ;  /* 0x000000210200720c */ /* 0x000fe20003f04070 */
[----:B------:R-:W-:Y:S01]  /*1aa0*/  IMAD.HI.U32 R4, R6, R39, RZ ;  /* 0x0000002706047227 */ /* 0x000fe200078e00ff */
[----:B------:R-:W-:Y:S01]  /*1ab0*/  ISETP.GE.AND P5, PT, R8, RZ, PT ;  /* 0x000000ff0800720c */ /* 0x000fe20003fa6270 */
[----:B------:R0:W-:Y:S01]  /*1ac0*/  STL [R1+0xb8], RZ ;  /* 0x0000b8ff01007387 */ /* 0x0001e20000100800 */
[----:B------:R-:W-:Y:S01]  /*1ad0*/  ISETP.GT.U32.AND P3, PT, R2, R7, PT ;  /* 0x000000070200720c */ /* 0x000fe20003f64070 */
[----:B------:R-:W-:Y:S01]  /*1ae0*/  @!P6 IMAD.IADD R25, R25, 0x1, -R2 ;  /* 0x000000011919e824 */ /* 0x000fe200078e0a02 */
[----:B------:R-:W-:Y:S01]  /*1af0*/  LOP3.LUT R8, R18, 0x70, RZ, 0xfc, !PT ;  /* 0x0000007012087812 */ /* 0x000fe200078efcff */
[----:B------:R-:W-:Y:S01]  /*1b00*/  IMAD.MOV R4, RZ, RZ, -R4 ;  /* 0x000000ffff047224 */ /* 0x000fe200078e0a04 */
[----:B------:R-:W-:Y:S01]  /*1b10*/  IABS R41, R10 ;  /* 0x0000000a00297213 */ /* 0x000fe20000000000 */
[----:B------:R0:W-:Y:S01]  /*1b20*/  STL [R1+0xbc], RZ ;  /* 0x0000bcff01007387 */ /* 0x0001e20000100800 */
[----:B------:R-:W-:Y:S01]  /*1b30*/  IABS R37, R8 ;  /* 0x0000000800257213 */ /* 0x000fe20000000000 */
[C---:B------:R-:W-:Y:S01]  /*1b40*/  IMAD R39, R2.reuse, R4, R39 ;  /* 0x0000000402277224 */ /* 0x040fe200078e0227 */
[----:B------:R-:W-:Y:S01]  /*1b50*/  ISETP.GT.U32.AND P6, PT, R2, R25, PT ;  /* 0x000000190200720c */ /* 0x000fe20003fc4070 */
[--C-:B------:R-:W-:Y:S01]  /*1b60*/  @!P0 IMAD.IADD R33, R33, 0x1, -R2.reuse ;  /* 0x0000000121218824 */ /* 0x100fe200078e0a02 */
[----:B------:R-:W-:Y:S01]  /*1b70*/  ISETP.GE.AND P0, PT, R8, RZ, PT ;  /* 0x000000ff0800720c */ /* 0x000fe20003f06270 */
[----:B------:R-:W-:Y:S01]  /*1b80*/  IMAD.HI.U32 R4, R6, R37, RZ ;  /* 0x0000002506047227 */ /* 0x000fe200078e00ff */
[----:B------:R-:W-:Y:S01]  /*1b90*/  LOP3.LUT R12, R18, 0x60, RZ, 0xfc, !PT ;  /* 0x00000060120c7812 */ /* 0x000fe200078efcff */
[----:B------:R0:W-:Y:S01]  /*1ba0*/  STL [R1+0xc0], RZ ;  /* 0x0000c0ff01007387 */ /* 0x0001e20000100800 */
[----:B------:R-:W-:Y:S01]  /*1bb0*/  CS2R R146, SRZ ;  /* 0x0000000000927805 */ /* 0x000fe2000001ff00 */
[----:B------:R-:W-:Y:S01]  /*1bc0*/  @!P3 IMAD.IADD R7, R7, 0x1, -R2 ;  /* 0x000000010707b824 */ /* 0x000fe200078e0a02 */
[----:B------:R-:W-:Y:S01]  /*1bd0*/  ISETP.GT.U32.AND P3, PT, R2, R39, PT ;  /* 0x000000270200720c */ /* 0x000fe20003f64070 */
[----:B------:R-:W-:Y:S01]  /*1be0*/  IMAD.MOV R8, RZ, RZ, -R4 ;  /* 0x000000ffff087224 */ /* 0x000fe200078e0a04 */
[----:B------:R-:W-:Y:S01]  /*1bf0*/  IABS R43, R12 ;  /* 0x0000000c002b7213 */ /* 0x000fe20000000000 */
[----:B------:R-:W-:Y:S01]  /*1c00*/  IMAD.HI.U32 R4, R6, R41, RZ ;  /* 0x0000002906047227 */ /* 0x000fe200078e00ff */
[----:B------:R0:W-:Y:S01]  /*1c10*/  STL [R1+0xc4], RZ ;  /* 0x0000c4ff01007387 */ /* 0x0001e20000100800 */
[----:B------:R-:W-:-:S02]  /*1c20*/  CS2R R148, SRZ ;  /* 0x0000000000947805 */ /* 0x000fc4000001ff00 */
[----:B------:R-:W-:Y:S01]  /*1c30*/  CS2R R150, SRZ ;  /* 0x0000000000967805 */ /* 0x000fe2000001ff00 */
[----:B------:R-:W-:Y:S01]  /*1c40*/  IMAD.MOV.U32 R35, RZ, RZ, R7 ;  /* 0x000000ffff237224 */ /* 0x000fe200078e0007 */
[----:B------:R0:W-:Y:S01]  /*1c50*/  STL [R1+0xc8], RZ ;  /* 0x0000c8ff01007387 */ /* 0x0001e20000100800 */
[C---:B------:R-:W-:Y:S01]  /*1c60*/  IMAD R7, R2.reuse, R8, R37 ;  /* 0x0000000802077224 */ /* 0x040fe200078e0225 */
[----:B------:R-:W-:Y:S01]  /*1c70*/  UMOV UR18, UR10 ;  /* 0x0000000a00127c82 */ /* 0x000fe20008000000 */
[----:B------:R-:W-:Y:S01]  /*1c80*/  IMAD.MOV R8, RZ, RZ, -R4 ;  /* 0x000000ffff087224 */ /* 0x000fe200078e0a04 */
[----:B------:R0:W-:Y:S01]  /*1c90*/  STL [R1+0xcc], RZ ;  /* 0x0000ccff01007387 */ /* 0x0001e20000100800 */
[--C-:B------:R-:W-:Y:S01]  /*1ca0*/  @!P6 IMAD.IADD R25, R25, 0x1, -R2.reuse ;  /* 0x000000011919e824 */ /* 0x100fe200078e0a02 */
[C---:B------:R-:W-:Y:S01]  /*1cb0*/  ISETP.GT.U32.AND P6, PT, R2.reuse, R7, PT ;  /* 0x000000070200720c */ /* 0x040fe20003fc4070 */
[C---:B------:R-:W-:Y:S01]  /*1cc0*/  IMAD R41, R2.reuse, R8, R41 ;  /* 0x0000000802297224 */ /* 0x040fe200078e0229 */
[----:B------:R0:W-:Y:S01]  /*1cd0*/  STL [R1+0xd0], RZ ;  /* 0x0000d0ff01007387 */ /* 0x0001e20000100800 */
[----:B------:R-:W-:Y:S01]  /*1ce0*/  IMAD.MOV.U32 R37, RZ, RZ, R25 ;  /* 0x000000ffff257224 */ /* 0x000fe200078e0019 */
[----:B------:R-:W-:Y:S01]  /*1cf0*/  UMOV UR19, 0xc0000010 ;  /* 0xc000001000137882 */ /* 0x000fe20000000000 */
[----:B------:R-:W-:Y:S01]  /*1d00*/  @!P3 IMAD.IADD R39, R39, 0x1, -R2 ;  /* 0x000000012727b824 */ /* 0x000fe200078e0a02 */
[----:B------:R0:W-:Y:S01]  /*1d10*/  STL [R1+0xd4], RZ ;  /* 0x0000d4ff01007387 */ /* 0x0001e20000100800 */
[----:B------:R-:W-:Y:S01]  /*1d20*/  @!P4 IMAD.MOV R37, RZ, RZ, -R37 ;  /* 0x000000ffff25c224 */ /* 0x000fe200078e0a25 */
[----:B------:R-:W-:Y:S01]  /*1d30*/  ISETP.GT.U32.AND P4, PT, R2, R41, PT ;  /* 0x000000290200720c */ /* 0x000fe20003f84070 */
[----:B------:R-:W-:Y:S01]  /*1d40*/  IMAD.HI.U32 R4, R6, R43, RZ ;  /* 0x0000002b06047227 */ /* 0x000fe200078e00ff */
[----:B------:R-:W-:Y:S01]  /*1d50*/  ISETP.GT.U32.AND P3, PT, R2, R39, PT ;  /* 0x000000270200720c */ /* 0x000fe20003f64070 */
[----:B------:R0:W-:Y:S02]  /*1d60*/  STL [R1+0xd8], RZ ;  /* 0x0000d8ff01007387 */ /* 0x0001e40000100800 */
[----:B------:R-:W-:-:S02]  /*1d70*/  IMAD.MOV R4, RZ, RZ, -R4 ;  /* 0x000000ffff047224 */ /* 0x000fc400078e0a04 */
[----:B------:R-:W-:Y:S01]  /*1d80*/  @!P1 IMAD.MOV R35, RZ, RZ, -R35 ;  /* 0x000000ffff239224 */ /* 0x000fe200078e0a23 */
[----:B------:R-:W-:Y:S01]  /*1d90*/  ISETP.GE.AND P1, PT, R12, RZ, PT ;  /* 0x000000ff0c00720c */ /* 0x000fe20003f26270 */
[----:B------:R-:W-:Y:S01]  /*1da0*/  IMAD R25, R2, R4, R43 ;  /* 0x0000000402197224 */ /* 0x000fe200078e022b */
[----:B------:R-:W-:Y:S01]  /*1db0*/  LOP3.LUT R12, R18, 0x50, RZ, 0xfc, !PT ;  /* 0x00000050120c7812 */ /* 0x000fe200078efcff */
[----:B------:R-:W-:Y:S01]  /*1dc0*/  @!P2 IMAD.MOV R33, RZ, RZ, -R33 ;  /* 0x000000ffff21a224 */ /* 0x000fe200078e0a21 */
[----:B------:R-:W-:Y:S01]  /*1dd0*/  ISETP.GE.AND P2, PT, R10, RZ, PT ;  /* 0x000000ff0a00720c */ /* 0x000fe20003f46270 */
[--C-:B------:R-:W-:Y:S01]  /*1de0*/  @!P4 IMAD.IADD R41, R41, 0x1, -R2.reuse ;  /* 0x000000012929c824 */ /* 0x100fe200078e0a02 */
[----:B------:R-:W-:Y:S01]  /*1df0*/  IABS R51, R12 ;  /* 0x0000000c00337213 */ /* 0x000fe20000000000 */
[--C-:B------:R-:W-:Y:S01]  /*1e00*/  @!P3 IMAD.IADD R39, R39, 0x1, -R2.reuse ;  /* 0x000000012727b824 */ /* 0x100fe200078e0a02 */
[C---:B------:R-:W-:Y:S01]  /*1e10*/  ISETP.GT.U32.AND P3, PT, R2.reuse, R25, PT ;  /* 0x000000190200720c */ /* 0x040fe20003f64070 */
[----:B------:R-:W-:Y:S01]  /*1e20*/  @!P6 IMAD.IADD R7, R7, 0x1, -R2 ;  /* 0x000000010707e824 */ /* 0x000fe200078e0a02 */
[----:B------:R-:W-:Y:S01]  /*1e30*/  ISETP.GT.U32.AND P4, PT, R2, R41, PT ;  /* 0x000000290200720c */ /* 0x000fe20003f84070 */
[----:B------:R-:W-:Y:S01]  /*1e40*/  IMAD.HI.U32 R8, R6, R51, RZ ;  /* 0x0000003306087227 */ /* 0x000fe200078e00ff */
[----:B------:R-:W-:Y:S01]  /*1e50*/  LOP3.LUT R10, R18, 0x58, RZ, 0xfc, !PT ;  /* 0x00000058120a7812 */ /* 0x000fe200078efcff */
[----:B------:R0:W-:Y:S01]  /*1e60*/  STL [R1+0xdc], RZ ;  /* 0x0000dcff01007387 */ /* 0x0001e20000100800 */
[----:B------:R-:W-:Y:S01]  /*1e70*/  ISETP.GT.U32.AND P6, PT, R2, R7, PT ;  /* 0x000000070200720c */ /* 0x000fe20003fc4070 */
[----:B------:R-:W-:Y:S01]  /*1e80*/  IMAD.MOV R8, RZ, RZ, -R8 ;  /* 0x000000ffff087224 */ /* 0x000fe200078e0a08 */
[----:B------:R-:W-:Y:S01]  /*1e90*/  IABS R49, R10 ;  /* 0x0000000a00317213 */ /* 0x000fe20000000000 */
[----:B------:R-:W-:Y:S01]  /*1ea0*/  @!P5 IMAD.MOV R39, RZ, RZ, -R39 ;  /* 0x000000ffff27d224 */ /* 0x000fe200078e0a27 */
[----:B------:R-:W-:Y:S01]  /*1eb0*/  ISETP.GE.AND P5, PT, R10, RZ, PT ;  /* 0x000000ff0a00720c */ /* 0x000fe20003fa6270 */
[----:B------:R-:W-:Y:S01]  /*1ec0*/  IMAD R51, R2, R8, R51 ;  /* 0x0000000802337224 */ /* 0x000fe200078e0233 */
[----:B------:R-:W-:Y:S01]  /*1ed0*/  LEA.HI R10, R0, R5, RZ, 0x1c ;  /* 0x00000005000a7211 */ /* 0x000fe200078fe0ff */
[----:B------:R-:W-:Y:S01]  /*1ee0*/  IMAD.HI.U32 R4, R6, R49, RZ ;  /* 0x0000003106047227 */ /* 0x000fe200078e00ff */
[----:B------:R0:W-:Y:S03]  /*1ef0*/  STL [R1+0xe0], RZ ;  /* 0x0000e0ff01007387 */ /* 0x0001e60000100800 */
[--C-:B------:R-:W-:Y:S01]  /*1f00*/  @!P4 IMAD.IADD R41, R41, 0x1, -R2.reuse ;  /* 0x000000012929c824 */ /* 0x100fe200078e0a02 */
[----:B------:R0:W-:Y:S01]  /*1f10*/  STL [R1+0xe4], RZ ;  /* 0x0000e4ff01007387 */ /* 0x0001e20000100800 */
[----:B------:R-:W-:-:S02]  /*1f20*/  @!P3 IMAD.IADD R25, R25, 0x1, -R2 ;  /* 0x000000011919b824 */ /* 0x000fc400078e0a02 */
[----:B------:R-:W-:Y:S01]  /*1f30*/  IMAD.MOV.U32 R45, RZ, RZ, R41 ;  /* 0x000000ffff2d7224 */ /* 0x000fe200078e0029 */
[----:B------:R0:W-:Y:S01]  /*1f40*/  STL [R1+0xe8], RZ ;  /* 0x0000e8ff01007387 */ /* 0x0001e20000100800 */
[----:B------:R-:W-:Y:S01]  /*1f50*/  IMAD.MOV R4, RZ, RZ, -R4 ;  /* 0x000000ffff047224 */ /* 0x000fe200078e0a04 */
[C---:B------:R-:W-:Y:S01]  /*1f60*/  ISETP.GT.U32.AND P3, PT, R2.reuse, R25, PT ;  /* 0x000000190200720c */ /* 0x040fe20003f64070 */
[----:B------:R-:W-:Y:S01]  /*1f70*/  @!P2 IMAD.MOV R45, RZ, RZ, -R45 ;  /* 0x000000ffff2da224 */ /* 0x000fe200078e0a2d */
[C---:B------:R-:W-:Y:S01]  /*1f80*/  ISETP.GT.U32.AND P2, PT, R2.reuse, R51, PT ;  /* 0x000000330200720c */ /* 0x040fe20003f44070 */
[----:B------:R-:W-:Y:S01]  /*1f90*/  IMAD R49, R2, R4, R49 ;  /* 0x0000000402317224 */ /* 0x000fe200078e0231 */
[----:B------:R0:W-:Y:S01]  /*1fa0*/  STL [R1+0xec], RZ ;  /* 0x0000ecff01007387 */ /* 0x0001e20000100800 */
[----:B------:R-:W-:-:S03]  /*1fb0*/  IMAD.HI.U32 R4, R6, R53, RZ ;  /* 0x0000003506047227 */ /* 0x000fc600078e00ff */
[----:B------:R-:W-:Y:S01]  /*1fc0*/  ISETP.GT.U32.AND P4, PT, R2, R49, PT ;  /* 0x000000310200720c */ /* 0x000fe20003f84070 */
[----:B------:R-:W-:Y:S01]  /*1fd0*/  IMAD.MOV R4, RZ, RZ, -R4 ;  /* 0x000000ffff047224 */ /* 0x000fe200078e0a04 */
[----:B------:R0:W-:Y:S01]  /*1fe0*/  STL [R1+0xf0], RZ ;  /* 0x0000f0ff01007387 */ /* 0x0001e20000100800 */
[--C-:B------:R-:W-:Y:S01]  /*1ff0*/  @!P6 IMAD.IADD R7, R7, 0x1, -R2.reuse ;  /* 0x000000010707e824 */ /* 0x100fe200078e0a02 */
[----:B------:R-:W-:Y:S01]  /*2000*/  ISETP.GE.AND P6, PT, R12, RZ, PT ;  /* 0x000000ff0c00720c */ /* 0x000fe20003fc6270 */
[----:B------:R-:W-:Y:S01]  /*2010*/  IMAD R53, R2, R4, R53 ;  /* 0x0000000402357224 */ /* 0x000fe200078e0235 */
[C---:B------:R-:W-:Y:S01]  /*2020*/  LOP3.LUT R4, R18.reuse, 0x40, RZ, 0xfc, !PT ;  /* 0x0000004012047812 */ /* 0x040fe200078efcff */
[--C-:B------:R-:W-:Y:S01]  /*2030*/  @!P3 IMAD.IADD R25, R25, 0x1, -R2.reuse ;  /* 0x000000011919b824 */ /* 0x100fe200078e0a02 */
[----:B------:R-:W-:Y:S01]  /*2040*/  LOP3.LUT R12, R18, 0x30, RZ, 0xfc, !PT ;  /* 0x00000030120c7812 */ /* 0x000fe200078efcff */
[--C-:B------:R-:W-:Y:S01]  /*2050*/  @!P2 IMAD.IADD R51, R51, 0x1, -R2.reuse ;  /* 0x000000013333a824 */ /* 0x100fe200078e0a02 */
[----:B------:R-:W-:Y:S01]  /*2060*/  IABS R55, R4 ;  /* 0x0000000400377213 */ /* 0x000fe20000000000 */
[----:B------:R-:W-:Y:S01]  /*2070*/  IMAD.MOV.U32 R47, RZ, RZ, R25 ;  /* 0x000000ffff2f7224 */ /* 0x000fe200078e0019 */
[----:B------:R-:W-:Y:S01]  /*2080*/  ISETP.GE.AND P3, PT, R4, RZ, PT ;  /* 0x000000ff0400720c */ /* 0x000fe20003f66270 */
[----:B------:R-:W-:Y:S01]  /*2090*/  IMAD.MOV.U32 R43, RZ, RZ, R7 ;  /* 0x000000ffff2b7224 */ /* 0x000fe200078e0007 */
[----:B------:R-:W-:Y:S01]  /*20a0*/  IABS R59, R12 ;  /* 0x0000000c003b7213 */ /* 0x000fe20000000000 */
[----:B------:R-:W-:Y:S01]  /*20b0*/  IMAD.HI.U32 R4, R6, R55, RZ ;  /* 0x0000003706047227 */ /* 0x000fe200078e00ff */
[C---:B------:R-:W-:Y:S01]  /*20c0*/  ISETP.GT.U32.AND P2, PT, R2.reuse, R51, PT ;  /* 0x000000330200720c */ /* 0x040fe20003f44070 */
[----:B------:R0:W-:Y:S02]  /*20d0*/  STL [R1+0xf4], RZ ;  /* 0x0000f4ff01007387 */ /* 0x0001e40000100800 */
[----:B------:R-:W-:Y:S01]  /*20e0*/  @!P1 IMAD.MOV R47, RZ, RZ, -R47 ;  /* 0x000000ffff2f9224 */ /* 0x000fe200078e0a2f */
[----:B------:R-:W-:Y:S01]  /*20f0*/  ISETP.GT.U32.AND P1, PT, R2, R53, PT ;  /* 0x000000350200720c */ /* 0x000fe20003f24070 */
[----:B------:R-:W-:Y:S01]  /*2100*/  @!P4 IMAD.IADD R49, R49, 0x1, -R2 ;  /* 0x000000013131c824 */ /* 0x000fe200078e0a02 */
[----:B------:R0:W-:Y:S01]  /*2110*/  STL [R1+0xf8], RZ ;  /* 0x0000f8ff01007387 */ /* 0x0001e20000100800 */
[----:B------:R-:W-:-:S03]  /*2120*/  IMAD.HI.U32 R7, R6, R59, RZ ;  /* 0x0000003b06077227 */ /* 0x000fc600078e00ff */
[----:B------:R-:W-:Y:S01]  /*2130*/  ISETP.GT.U32.AND P4, PT, R2, R49, PT ;  /* 0x000000310200720c */ /* 0x000fe20003f84070 */
[----:B------:R-:W-:Y:S01]  /*2140*/  IMAD.MOV R4, RZ, RZ, -R4 ;  /* 0x000000ffff047224 */ /* 0x000fe200078e0a04 */
[----:B------:R0:W-:Y:S01]  /*2150*/  STL [R1+0xfc], RZ ;  /* 0x0000fcff01007387 */ /* 0x0001e20000100800 */
[----:B------:R-:W-:Y:S01]  /*2160*/  @!P0 IMAD.MOV R43, RZ, RZ, -R43 ;  /* 0x000000ffff2b8224 */ /* 0x000fe200078e0a2b */
[----:B------:R-:W-:Y:S01]  /*2170*/  ISETP.GE.AND P0, PT, R14, RZ, PT ;  /* 0x000000ff0e00720c */ /* 0x000fe20003f06270 */
[----:B------:R-:W-:Y:S01]  /*2180*/  IMAD.MOV R7, RZ, RZ, -R7 ;  /* 0x000000ffff077224 */ /* 0x000fe200078e0a07 */
[----:B------:R-:W-:Y:S01]  /*2190*/  LOP3.LUT R14, R18, 0x28, RZ, 0xfc, !PT ;  /* 0x00000028120e7812 */ /* 0x000fe200078efcff */
[C---:B------:R-:W-:Y:S01]  /*21a0*/  IMAD R55, R2.reuse, R4, R55 ;  /* 0x0000000402377224 */ /* 0x040fe200078e0237 */
[----:B------:R0:W-:Y:S01]  /*21b0*/  STL [R1+0x100], RZ ;  /* 0x000100ff01007387 */ /* 0x0001e20000100800 */
[C---:B------:R-:W-:Y:S01]  /*21c0*/  IMAD R59, R2.reuse, R7, R59 ;  /* 0x00000007023b7224 */ /* 0x040fe200078e023b */
[----:B------:R-:W-:Y:S01]  /*21d0*/  IABS R61, R14 ;  /* 0x0000000e003d7213 */ /* 0x000fe20000000000 */
[--C-:B------:R-:W-:Y:S01]  /*21e0*/  @!P2 IMAD.IADD R51, R51, 0x1, -R2.reuse ;  /* 0x000000013333a824 */ /* 0x100fe200078e0a02 */
[C---:B------:R-:W-:Y:S01]  /*21f0*/  ISETP.GT.U32.AND P2, PT, R2.reuse, R55, PT ;  /* 0x000000370200720c */ /* 0x040fe20003f44070 */
[--C-:B------:R-:W-:Y:S01]  /*2200*/  @!P1 IMAD.IADD R53, R53, 0x1, -R2.reuse ;  /* 0x0000000135359824 */ /* 0x100fe200078e0a02 */
[----:B------:R-:W-:Y:S01]  /*2210*/  ISETP.GT.U32.AND P1, PT, R2, R59, PT ;  /* 0x0000003b0200720c */ /* 0x000fe20003f24070 */
[----:B------:R-:W-:Y:S01]  /*2220*/  IMAD.HI.U32 R8, R6, R61, RZ ;  /* 0x0000003d06087227 */ /* 0x000fe200078e00ff */
[----:B------:R0:W-:Y:S03]  /*2230*/  STL [R1+0x104], RZ ;  /* 0x000104ff01007387 */ /* 0x0001e60000100800 */
[----:B------:R-:W-:Y:S01]  /*2240*/  @!P4 IMAD.IADD R49, R49, 0x1, -R2 ;  /* 0x000000013131c824 */ /* 0x000fe200078e0a02 */
[----:B------:R-:W-:Y:S01]  /*2250*/  ISETP.GE.AND P4, PT, R12, RZ, PT ;  /* 0x000000ff0c00720c */ /* 0x000fe20003f86270 */
[----:B------:R-:W-:Y:S01]  /*2260*/  IMAD.MOV R8, RZ, RZ, -R8 ;  /* 0x000000ffff087224 */ /* 0x000fe200078e0a08 */
[----:B------:R-:W-:Y:S01]  /*2270*/  LOP3.LUT R12, R18, 0x20, RZ, 0xfc, !PT ;  /* 0x00000020120c7812 */ /* 0x000fe200078efcff */
[----:B------:R-:W-:Y:S01]  /*2280*/  @!P6 IMAD.MOV R51, RZ, RZ, -R51 ;  /* 0x000000ffff33e224 */ /* 0x000fe200078e0a33 */
[----:B------:R0:W-:Y:S01]  /*2290*/  STL [R1+0x108], RZ ;  /* 0x000108ff01007387 */ /* 0x0001e20000100800 */
[C---:B------:R-:W-:Y:S01]  /*22a0*/  IMAD R61, R2.reuse, R8, R61 ;  /* 0x00000008023d7224 */ /* 0x040fe200078e023d */
[----:B------:R-:W-:Y:S01]  /*22b0*/  IABS R63, R12 ;  /* 0x0000000c003f7213 */ /* 0x000fe20000000000 */
[--C-:B------:R-:W-:Y:S01]  /*22c0*/  @!P2 IMAD.IADD R55, R55, 0x1, -R2.reuse ;  /* 0x000000013737a824 */ /* 0x100fe200078e0a02 */
[C---:B------:R-:W-:Y:S01]  /*22d0*/  ISETP.GT.U32.AND P2, PT, R2.reuse, R53, PT ;  /* 0x000000350200720c */ /* 0x040fe20003f44070 */
[----:B------:R-:W-:Y:S01]  /*22e0*/  @!P1 IMAD.IADD R59, R59, 0x1, -R2 ;  /* 0x000000013b3b9824 */ /* 0x000fe200078e0a02 */
[----:B------:R-:W-:Y:S01]  /*22f0*/  ISETP.GT.U32.AND P6, PT, R2, R61, PT ;  /* 0x0000003d0200720c */ /* 0x000fe20003fc4070 */
[----:B------:R-:W-:Y:S01]  /*2300*/  IMAD.HI.U32 R4, R6, R63, RZ ;  /* 0x0000003f06047227 */ /* 0x000fe200078e00ff */
[----:B------:R-:W-:Y:S01]  /*2310*/  ISETP.GT.U32.AND P1, PT, R2, R55, PT ;  /* 0x000000370200720c */ /* 0x000fe20003f24070 */
[----:B------:R0:W-:Y:S02]  /*2320*/  STL [R1+0x10c], RZ ;  /* 0x00010cff01007387 */ /* 0x0001e40000100800 */
[----:B------:R-:W-:-:S02]  /*2330*/  IMAD.MOV R4, RZ, RZ, -R4 ;  /* 0x000000ffff047224 */ /* 0x000fc400078e0a04 */
[----:B------:R-:W-:Y:S01]  /*2340*/  IMAD.HI.U32 R7, R6, R65, RZ ;  /* 0x0000004106077227 */ /* 0x000fe200078e00ff */
[----:B------:R0:W-:Y:S03]  /*2350*/  STL [R1+0x110], RZ ;  /* 0x000110ff01007387 */ /* 0x0001e60000100800 */
[C---:B------:R-:W-:Y:S01]  /*2360*/  IMAD R63, R2.reuse, R4, R63 ;  /* 0x00000004023f7224 */ /* 0x040fe200078e023f */
[----:B------:R0:W-:Y:S01]  /*2370*/  STL [R1+0x114], RZ ;  /* 0x000114ff01007387 */ /* 0x0001e20000100800 */
[--C-:B------:R-:W-:Y:S02]  /*2380*/  @!P6 IMAD.IADD R61, R61, 0x1, -R2.reuse ;  /* 0x000000013d3de824 */ /* 0x100fe400078e0a02 */
[----:B------:R-:W-:Y:S01]  /*2390*/  @!P1 IMAD.IADD R55, R55, 0x1, -R2 ;  /* 0x0000000137379824 */ /* 0x000fe200078e0a02 */
[----:B------:R-:W-:Y:S01]  /*23a0*/  ISETP.GT.U32.AND P1, PT, R2, R63, PT ;  /* 0x0000003f0200720c */ /* 0x000fe20003f24070 */
[----:B------:R-:W-:Y:S01]  /*23b0*/  VIADD R16, R10, 0xf8 ;  /* 0x000000f80a107836 */ /* 0x000fe20000000000 */
[----:B------:R-:W-:Y:S01]  /*23c0*/  ISETP.GT.U32.AND P6, PT, R2, R61, PT ;  /* 0x0000003d0200720c */ /* 0x000fe20003fc4070 */
[----:B------:R-:W-:Y:S01]  /*23d0*/  IMAD.MOV R7, RZ, RZ, -R7 ;  /* 0x000000ffff077224 */ /* 0x000fe200078e0a07 */
[----:B------:R0:W-:Y:S01]  /*23e0*/  STL [R1+0x118], RZ ;  /* 0x000118ff01007387 */ /* 0x0001e20000100800 */
[----:B------:R-:W-:Y:S01]  /*23f0*/  IMAD.HI.U32 R8, R6, R67, RZ ;  /* 0x0000004306087227 */ /* 0x000fe200078e00ff */
[----:B------:R-:W-:-:S02]  /*2400*/  IABS R25, R16 ;  /* 0x0000001000197213 */ /* 0x000fc40000000000 */
[----:B------:R0:W-:Y:S01]  /*2410*/  STL [R1+0x11c], RZ ;  /* 0x00011cff01007387 */ /* 0x0001e20000100800 */
[----:B------:R-:W-:Y:S02]  /*2420*/  IMAD R65, R2, R7, R65 ;  /* 0x0000000702417224 */ /* 0x000fe400078e0241 */
[----:B------:R-:W-:Y:S01]  /*2430*/  IMAD.HI.U32 R4, R6, R25, RZ ;  /* 0x0000001906047227 */ /* 0x000fe200078e00ff */
[----:B------:R0:W-:Y:S03]  /*2440*/  STL [R1+0x120], RZ ;  /* 0x000120ff01007387 */ /* 0x0001e60000100800 */
[--C-:B------:R-:W-:Y:S01]  /*2450*/  @!P1 IMAD.IADD R63, R63, 0x1, -R2.reuse ;  /* 0x000000013f3f9824 */ /* 0x100fe200078e0a02 */
[----:B------:R0:W-:Y:S01]  /*2460*/  STL [R1+0x124], RZ ;  /* 0x000124ff01007387 */ /* 0x0001e20000100800 */
[----:B------:R-:W-:Y:S01]  /*2470*/  @!P6 IMAD.IADD R61, R61, 0x1, -R2 ;  /* 0x000000013d3de824 */ /* 0x000fe200078e0a02 */
[C---:B------:R-:W-:Y:S01]  /*2480*/  ISETP.GT.U32.AND P6, PT, R2.reuse, R65, PT ;  /* 0x000000410200720c */ /* 0x040fe20003fc4070 */
[----:B------:R-:W-:Y:S01]  /*2490*/  IMAD.MOV R8, RZ, RZ, -R8 ;  /* 0x000000ffff087224 */ /* 0x000fe200078e0a08 */
[C---:B------:R-:W-:Y:S01]  /*24a0*/  ISETP.GT.U32.AND P1, PT, R2.reuse, R63, PT ;  /* 0x0000003f0200720c */ /* 0x040fe20003f24070 */
[----:B------:R-:W-:Y:S01]  /*24b0*/  IMAD.MOV R4, RZ, RZ, -R4 ;  /* 0x000000ffff047224 */ /* 0x000fe200078e0a04 */
[----:B------:R0:W-:Y:S01]  /*24c0*/  STL [R1+0x128], RZ ;  /* 0x000128ff01007387 */ /* 0x0001e20000100800 */
[----:B------:R-:W-:-:S02]  /*24d0*/  IMAD R67, R2, R8, R67 ;  /* 0x0000000802437224 */ /* 0x000fc400078e0243 */
[C---:B------:R-:W-:Y:S01]  /*24e0*/  IMAD R7, R2.reuse, R4, R25 ;  /* 0x0000000402077224 */ /* 0x040fe200078e0219 */
[----:B------:R0:W-:Y:S01]  /*24f0*/  STL [R1+0x12c], RZ ;  /* 0x00012cff01007387 */ /* 0x0001e20000100800 */
[----:B------:R-:W-:Y:S01]  /*2500*/  @!P5 IMAD.MOV R49, RZ, RZ, -R49 ;  /* 0x000000ffff31d224 */ /* 0x000fe200078e0a31 */
[----:B------:R-:W-:Y:S01]  /*2510*/  ISETP.GT.U32.AND P5, PT, R2, R59, PT ;  /* 0x0000003b0200720c */ /* 0x000fe20003fa4070 */
[----:B------:R-:W-:Y:S01]  /*2520*/  VIADD R20, R10, 0xb8 ;  /* 0x000000b80a147836 */ /* 0x000fe20000000000 */
[----:B------:R0:W-:Y:S01]  /*2530*/  STL [R1+0x130], RZ ;  /* 0x000130ff01007387 */ /* 0x0001e20000100800 */
[--C-:B------:R-:W-:Y:S01]  /*2540*/  @!P6 IMAD.IADD R65, R65, 0x1, -R2.reuse ;  /* 0x000000014141e824 */ /* 0x100fe200078e0a02 */
[C---:B------:R-:W-:Y:S01]  /*2550*/  ISETP.GT.U32.AND P6, PT, R2.reuse, R7, PT ;  /* 0x000000070200720c */ /* 0x040fe20003fc4070 */
[--C-:B------:R-:W-:Y:S01]  /*2560*/  @!P1 IMAD.IADD R63, R63, 0x1, -R2.reuse ;  /* 0x000000013f3f9824 */ /* 0x100fe200078e0a02 */
[----:B------:R-:W-:Y:S01]  /*2570*/  ISETP.GT.U32.AND P1, PT, R2, R67, PT ;  /* 0x000000430200720c */ /* 0x000fe20003f24070 */
[C---:B------:R-:W-:Y:S01]  /*2580*/  VIADD R22, R10.reuse, 0x78 ;  /* 0x000000780a167836 */ /* 0x040fe20000000000 */
[----:B------:R-:W-:Y:S01]  /*2590*/  IABS R25, R20 ;  /* 0x0000001400197213 */ /* 0x000fe20000000000 */
[----:B------:R-:W-:Y:S01]  /*25a0*/  VIADD R10, R10, 0x38 ;  /* 0x000000380a0a7836 */ /* 0x000fe20000000000 */
[----:B------:R0:W-:Y:S01]  /*25b0*/  STL [R1+0x134], RZ ;  /* 0x000134ff01007387 */ /* 0x0001e20000100800 */
[--C-:B------:R-:W-:Y:S01]  /*25c0*/  @!P2 IMAD.IADD R53, R53, 0x1, -R2.reuse ;  /* 0x000000013535a824 */ /* 0x100fe200078e0a02 */
[----:B------:R-:W-:Y:S01]  /*25d0*/  IABS R41, R22 ;  /* 0x0000001600297213 */ /* 0x000fe20000000000 */
[--C-:B------:R-:W-:Y:S01]  /*25e0*/  @!P5 IMAD.IADD R59, R59, 0x1, -R2.reuse ;  /* 0x000000013b3bd824 */ /* 0x100fe200078e0a02 */
[----:B------:R-:W-:Y:S01]  /*25f0*/  IABS R57, R10 ;  /* 0x0000000a00397213 */ /* 0x000fe20000000000 */
[----:B------:R-:W-:Y:S01]  /*2600*/  IMAD.HI.U32 R4, R6, R25, RZ ;  /* 0x0000001906047227 */ /* 0x000fe200078e00ff */
[----:B------:R-:W-:Y:S01]  /*2610*/  ISETP.GE.AND P2, PT, R14, RZ, PT ;  /* 0x000000ff0e00720c */ /* 0x000fe20003f46270 */
[----:B------:R0:W-:Y:S01]  /*2620*/  STL [R1+0x138], RZ ;  /* 0x000138ff01007387 */ /* 0x0001e20000100800 */
[----:B------:R-:W-:Y:S01]  /*2630*/  ISETP.GE.AND P5, PT, R12, RZ, PT ;  /* 0x000000ff0c00720c */ /* 0x000fe20003fa6270 */
[----:B------:R-:W-:-:S02]  /*2640*/  @!P1 IMAD.IADD R67, R67, 0x1, -R2 ;  /* 0x0000000143439824 */ /* 0x000fc400078e0a02 */
[----:B------:R-:W-:Y:S01]  /*2650*/  @!P6 IMAD.IADD R7, R7, 0x1, -R2 ;  /* 0x000000010707e824 */ /* 0x000fe200078e0a02 */
[----:B------:R0:W-:Y:S01]  /*2660*/  STL [R1+0x13c], RZ ;  /* 0x00013cff01007387 */ /* 0x0001e20000100800 */
[----:B------:R-:W-:Y:S01]  /*2670*/  @!P0 IMAD.MOV R53, RZ, RZ, -R53 ;  /* 0x000000ffff358224 */ /* 0x000fe200078e0a35 */
[----:B------:R-:W-:Y:S01]  /*2680*/  ISETP.GT.U32.AND P0, PT, R2, R65, PT ;  /* 0x000000410200720c */ /* 0x000fe20003f04070 */
[----:B------:R-:W-:Y:S01]  /*2690*/  IMAD.HI.U32 R8, R6, R41, RZ ;  /* 0x0000002906087227 */ /* 0x000fe200078e00ff */
[----:B------:R-:W-:Y:S01]  /*26a0*/  ISETP.GT.U32.AND P6, PT, R2, R7, PT ;  /* 0x000000070200720c */ /* 0x000fe20003fc4070 */
[----:B------:R0:W-:Y:S02]  /*26b0*/  STL [R1+0x140], RZ ;  /* 0x000140ff01007387 */ /* 0x0001e40000100800 */
[C---:B------:R-:W-:Y:S02]  /*26c0*/  IMAD.HI.U32 R12, R6.reuse, R57, RZ ;  /* 0x00000039060c7227 */ /* 0x040fe400078e00ff */
[----:B------:R0:W-:Y:S02]  /*26d0*/  STL [R1+0x144], RZ ;  /* 0x000144ff01007387 */ /* 0x0001e40000100800 */
[----:B------:R-:W-:-:S02]  /*26e0*/  IMAD.HI.U32 R14, R6, R71, RZ ;  /* 0x00000047060e7227 */ /* 0x000fc400078e00ff */
[----:B------:R0:W-:Y:S02]  /*26f0*/  STL [R1+0x148], RZ ;  /* 0x000148ff01007387 */ /* 0x0001e40000100800 */
[----:B------:R-:W-:Y:S02]  /*2700*/  IMAD.MOV R4, RZ, RZ, -R4 ;  /* 0x000000ffff047224 */ /* 0x000fe400078e0a04 */
[----:B------:R-:W-:Y:S01]  /*2710*/  @!P3 IMAD.MOV R55, RZ, RZ, -R55 ;  /* 0x000000ffff37b224 */ /* 0x000fe200078e0a37 */
[----:B------:R-:W-:Y:S01]  /*2720*/  ISETP.GT.U32.AND P3, PT, R2, R67, PT ;  /* 0x000000430200720c */ /* 0x000fe20003f64070 */
[----:B------:R-:W-:Y:S01]  /*2730*/  IMAD.MOV R8, RZ, RZ, -R8 ;  /* 0x000000ffff087224 */ /* 0x000fe200078e0a08 */
[----:B------:R0:W-:Y:S01]  /*2740*/  STL [R1+0x14c], RZ ;  /* 0x00014cff01007387 */ /* 0x0001e20000100800 */
[----:B------:R-:W-:Y:S02]  /*2750*/  IMAD.MOV R12, RZ, RZ, -R12 ;  /* 0x000000ffff0c7224 */ /* 0x000fe400078e0a0c */
[----:B------:R-:W-:Y:S01]  /*2760*/  IMAD.MOV R14, RZ, RZ, -R14 ;  /* 0x000000ffff0e7224 */ /* 0x000fe200078e0a0e */
[----:B------:R0:W-:Y:S01]  /*2770*/  STL [R1+0x150], RZ ;  /* 0x000150ff01007387 */ /* 0x0001e20000100800 */
[----:B------:R-:W-:-:S03]  /*2780*/  IMAD.HI.U32 R6, R6, R69, RZ ;  /* 0x0000004506067227 */ /* 0x000fc600078e00ff */
[----:B------:R0:W-:Y:S01]  /*2790*/  STL [R1+0x154], RZ ;  /* 0x000154ff01007387 */ /* 0x0001e20000100800 */
[C---:B------:R-:W-:Y:S02]  /*27a0*/  IMAD R25, R2.reuse, R4, R25 ;  /* 0x0000000402197224 */ /* 0x040fe400078e0219 */
[C---:B------:R-:W-:Y:S01]  /*27b0*/  IMAD R41, R2.reuse, R8, R41 ;  /* 0x0000000802297224 */ /* 0x040fe200078e0229 */
[----:B------:R0:W-:Y:S01]  /*27c0*/  STL [R1+0x158], RZ ;  /* 0x000158ff01007387 */ /* 0x0001e20000100800 */
[C---:B------:R-:W-:Y:S01]  /*27d0*/  IMAD R57, R2.reuse, R12, R57 ;  /* 0x0000000c02397224 */ /* 0x040fe200078e0239 */
[C---:B------:R-:W-:Y:S01]  /*27e0*/  ISETP.GT.U32.AND P1, PT, R2.reuse, R25, PT ;  /* 0x000000190200720c */ /* 0x040fe20003f24070 */
[C---:B------:R-:W-:Y:S01]  /*27f0*/  IMAD R71, R2.reuse, R14, R71 ;  /* 0x0000000e02477224 */ /* 0x040fe200078e0247 */
[----:B------:R0:W-:Y:S01]  /*2800*/  STL [R1+0x15c], RZ ;  /* 0x00015cff01007387 */ /* 0x0001e20000100800 */
[----:B------:R-:W-:Y:S02]  /*2810*/  IMAD.MOV R6, RZ, RZ, -R6 ;  /* 0x000000ffff067224 */ /* 0x000fe400078e0a06 */
[----:B------:R-:W-:Y:S01]  /*2820*/  @!P4 IMAD.MOV R59, RZ, RZ, -R59 ;  /* 0x000000ffff3bc224 */ /* 0x000fe200078e0a3b */
[C---:B------:R-:W-:Y:S01]  /*2830*/  ISETP.GT.U32.AND P4, PT, R2.reuse, R41, PT ;  /* 0x000000290200720c */ /* 0x040fe20003f84070 */
[----:B------:R-:W-:Y:S01]  /*2840*/  @!P2 IMAD.MOV R61, RZ, RZ, -R61 ;  /* 0x000000ffff3da224 */ /* 0x000fe200078e0a3d */
[C---:B------:R-:W-:Y:S01]  /*2850*/  ISETP.GT.U32.AND P2, PT, R2.reuse, R57, PT ;  /* 0x000000390200720c */ /* 0x040fe20003f44070 */
[C---:B------:R-:W-:Y:S01]  /*2860*/  IMAD R69, R2.reuse, R6, R69 ;  /* 0x0000000602457224 */ /* 0x040fe200078e0245 */
[----:B------:R0:W-:Y:S01]  /*2870*/  STL [R1+0x160], RZ ;  /* 0x000160ff01007387 */ /* 0x0001e20000100800 */
[--C-:B------:R-:W-:Y:S01]  /*2880*/  @!P0 IMAD.IADD R65, R65, 0x1, -R2.reuse ;  /* 0x0000000141418824 */ /* 0x100fe200078e0a02 */
[----:B------:R-:W-:Y:S01]  /*2890*/  ISETP.GT.U32.AND P0, PT, R2, R71, PT ;  /* 0x000000470200720c */ /* 0x000fe20003f04070 */
[--C-:B------:R-:W-:Y:S01]  /*28a0*/  @!P3 IMAD.IADD R67, R67, 0x1, -R2.reuse ;  /* 0x000000014343b824 */ /* 0x100fe200078e0a02 */
[----:B------:R-:W-:Y:S01]  /*28b0*/  ISETP.GE.AND P3, PT, R24, RZ, PT ;  /* 0x000000ff1800720c */ /* 0x000fe20003f66270 */
[--C-:B------:R-:W-:Y:S01]  /*28c0*/  @!P6 IMAD.IADD R7, R7, 0x1, -R2.reuse ;  /* 0x000000010707e824 */ /* 0x100fe200078e0a02 */
[----:B------:R-:W-:Y:S01]  /*28d0*/  ISETP.GT.U32.AND P6, PT, R2, R69, PT ;  /* 0x000000450200720c */ /* 0x000fe20003fc4070 */
[--C-:B------:R-:W-:Y:S01]  /*28e0*/  @!P1 IMAD.IADD R25, R25, 0x1, -R2.reuse ;  /* 0x0000000119199824 */ /* 0x100fe200078e0a02 */
[----:B------:R-:W-:Y:S01]  /*28f0*/  ISETP.GE.AND P1, PT, R26, RZ, PT ;  /* 0x000000ff1a00720c */ /* 0x000fe20003f26270 */
[--C-:B------:R-:W-:Y:S01]  /*2900*/  @!P4 IMAD.IADD R41, R41, 0x1, -R2.reuse ;  /* 0x000000012929c824 */ /* 0x100fe200078e0a02 */
[----:B------:R0:W-:Y:S01]  /*2910*/  STL [R1+0x164], RZ ;  /* 0x000164ff01007387 */ /* 0x0001e20000100800 */
[--C-:B------:R-:W-:Y:S01]  /*2920*/  @!P2 IMAD.IADD R57, R57, 0x1, -R2.reuse ;  /* 0x000000013939a824 */ /* 0x100fe200078e0a02 */
[C---:B------:R-:W-:Y:S01]  /*2930*/  ISETP.GT.U32.AND P2, PT, R2.reuse, R25, PT ;  /* 0x000000190200720c */ /* 0x040fe20003f44070 */
[----:B------:R-:W-:Y:S01]  /*2940*/  @!P5 IMAD.MOV R63, RZ, RZ, -R63 ;  /* 0x000000ffff3fd224 */ /* 0x000fe200078e0a3f */
[----:B------:R0:W-:Y:S01]  /*2950*/  STL [R1+0x168], RZ ;  /* 0x000168ff01007387 */ /* 0x0001e20000100800 */
[--C-:B------:R-:W-:Y:S01]  /*2960*/  @!P0 IMAD.IADD R71, R71, 0x1, -R2.reuse ;  /* 0x0000000147478824 */ /* 0x100fe200078e0a02 */
[C---:B------:R-:W-:Y:S01]  /*2970*/  ISETP.GT.U32.AND P0, PT, R2.reuse, R41, PT ;  /* 0x000000290200720c */ /* 0x040fe20003f04070 */
[----:B------:R-:W-:Y:S01]  /*2980*/  @!P3 IMAD.MOV R65, RZ, RZ, -R65 ;  /* 0x000000ffff41b224 */ /* 0x000fe200078e0a41 */
[C---:B------:R-:W-:Y:S01]  /*2990*/  ISETP.GT.U32.AND P3, PT, R2.reuse, R57, PT ;  /* 0x000000390200720c */ /* 0x040fe20003f64070 */
[--C-:B------:R-:W-:Y:S01]  /*29a0*/  @!P6 IMAD.IADD R69, R69, 0x1, -R2.reuse ;  /* 0x000000014545e824 */ /* 0x100fe200078e0a02 */
[----:B------:R-:W-:Y:S01]  /*29b0*/  ISETP.GT.U32.AND P6, PT, R2, R71, PT ;  /* 0x000000470200720c */ /* 0x000fe20003fc4070 */
[----:B------:R0:W-:Y:S01]  /*29c0*/  STL [R1+0x16c], RZ ;  /* 0x00016cff01007387 */ /* 0x0001e20000100800 */
[----:B------:R-:W-:Y:S01]  /*29d0*/  @!P1 IMAD.MOV R67, RZ, RZ, -R67 ;  /* 0x000000ffff439224 */ /* 0x000fe200078e0a43 */
[----:B------:R-:W-:Y:S01]  /*29e0*/  ISETP.GE.AND P5, PT, R16, RZ, PT ;  /* 0x000000ff1000720c */ /* 0x000fe20003fa6270 */
[----:B------:R-:W-:Y:S01]  /*29f0*/  IMAD R3, R3, UR4, RZ ;  /* 0x0000000403037c24 */ /* 0x000fe2000f8e02ff */
[----:B------:R0:W-:Y:S01]  /*2a00*/  STL [R1+0x170], RZ ;  /* 0x000170ff01007387 */ /* 0x0001e20000100800 */
[----:B------:R-:W-:Y:S01]  /*2a10*/  ISETP.GT.U32.AND P1, PT, R2, R69, PT ;  /* 0x000000450200720c */ /* 0x000fe20003f24070 */
[--C-:B------:R-:W-:Y:S01]  /*2a20*/  @!P2 IMAD.IADD R25, R25, 0x1, -R2.reuse ;  /* 0x000000011919a824 */ /* 0x100fe200078e0a02 */
[----:B------:R-:W-:Y:S01]  /*2a30*/  ISETP.GE.AND P4, PT, R20, RZ, PT ;  /* 0x000000ff1400720c */ /* 0x000fe20003f86270 */
[----:B------:R0:W-:Y:S01]  /*2a40*/  STL [R1+0x174], RZ ;  /* 0x000174ff01007387 */ /* 0x0001e20000100800 */
[--C-:B------:R-:W-:Y:S01]  /*2a50*/  @!P0 IMAD.IADD R41, R41, 0x1, -R2.reuse ;  /* 0x0000000129298824 */ /* 0x100fe200078e0a02 */
[----:B------:R-:W-:Y:S01]  /*2a60*/  ISETP.GE.AND P2, PT, R22, RZ, PT ;  /* 0x000000ff1600720c */ /* 0x000fe20003f46270 */
[--C-:B------:R-:W-:Y:S01]  /*2a70*/  @!P3 IMAD.IADD R57, R57, 0x1, -R2.reuse ;  /* 0x000000013939b824 */ /* 0x100fe200078e0a02 */
[----:B------:R0:W-:Y:S01]  /*2a80*/  STL [R1+0x178], RZ ;  /* 0x000178ff01007387 */ /* 0x0001e20000100800 */
[--C-:B------:R-:W-:Y:S01]  /*2a90*/  @!P6 IMAD.IADD R71, R71, 0x1, -R2.reuse ;  /* 0x000000014747e824 */ /* 0x100fe200078e0a02 */
[----:B------:R-:W-:Y:S01]  /*2aa0*/  ISETP.GE.AND P0, PT, R10, RZ, PT ;  /* 0x000000ff0a00720c */ /* 0x000fe20003f06270 */
[----:B------:R-:W-:Y:S01]  /*2ab0*/  @!P5 IMAD.MOV R7, RZ, RZ, -R7 ;  /* 0x000000ffff07d224 */ /* 0x000fe200078e0a07 */
[----:B------:R0:W-:Y:S01]  /*2ac0*/  STL [R1+0x17c], RZ ;  /* 0x00017cff01007387 */ /* 0x0001e20000100800 */
[----:B------:R-:W-:Y:S01]  /*2ad0*/  ISETP.GE.AND P3, PT, R18, RZ, PT ;  /* 0x000000ff1200720c */ /* 0x000fe20003f66270 */
[----:B------:R-:W-:Y:S01]  /*2ae0*/  @!P1 IMAD.IADD R69, R69, 0x1, -R2 ;  /* 0x0000000145459824 */ /* 0x000fe200078e0a02 */
[----:B------:R-:W-:Y:S01]  /*2af0*/  ISETP.GE.AND P6, PT, R28, RZ, PT ;  /* 0x000000ff1c00720c */ /* 0x000fe20003fc6270 */
[----:B------:R0:W-:Y:S01]  /*2b00*/  STL [R1+0x180], RZ ;  /* 0x000180ff01007387 */ /* 0x0001e20000100800 */
[----:B------:R-:W-:Y:S01]  /*2b10*/  ISETP.NE.AND P1, PT, R17, RZ, PT ;  /* 0x000000ff1100720c */ /* 0x000fe20003f25270 */
[----:B------:R-:W-:Y:S01]  /*2b20*/  IMAD.SHL.U32 R4, R0, 0x2, RZ ;  /* 0x0000000200047824 */ /* 0x000fe200078e00ff */
[----:B------:R-:W-:Y:S01]  /*2b30*/  LOP3.LUT R2, RZ, R17, RZ, 0x33, !PT ;  /* 0x00000011ff027212 */ /* 0x000fe200078e33ff */
[----:B------:R0:W-:Y:S01]  /*2b40*/  STL [R1+0x184], RZ ;  /* 0x000184ff01007387 */ /* 0x0001e20000100800 */
[----:B------:R-:W-:Y:S01]  /*2b50*/  @!P4 IMAD.MOV R25, RZ, RZ, -R25 ;  /* 0x000000ffff19c224 */ /* 0x000fe200078e0a19 */
[----:B------:R-:W-:Y:S01]  /*2b60*/  UIADD3 UR4, UR6, 0x2000, URZ ;  /* 0x0000200006047890 */ /* 0x000fe2000fffe03f */
[C---:B------:R-:W-:Y:S01]  /*2b70*/  SEL R7, R2.reuse, R7, !P1 ;  /* 0x0000000702077207 */ /* 0x040fe20004800000 */
[----:B------:R0:W-:Y:S01]  /*2b80*/  STL [R1+0x188], RZ ;  /* 0x000188ff01007387 */ /* 0x0001e20000100800 */
[C---:B------:R-:W-:Y:S01]  /*2b90*/  SEL R9, R2.reuse, R9, !P1 ;  /* 0x0000000902097207 */ /* 0x040fe20004800000 */
[----:B------:R-:W-:Y:S01]  /*2ba0*/  @!P2 IMAD.MOV R41, RZ, RZ, -R41 ;  /* 0x000000ffff29a224 */ /* 0x000fe200078e0a29 */
[C---:B------:R-:W-:Y:S01]  /*2bb0*/  SEL R11, R2.reuse, R11, !P1 ;  /* 0x0000000b020b7207 */ /* 0x040fe20004800000 */
[----:B------:R0:W-:Y:S01]  /*2bc0*/  STL [R1+0x18c], RZ ;  /* 0x00018cff01007387 */ /* 0x0001e20000100800 */
[----:B------:R-:W-:Y:S01]  /*2bd0*/  SEL R13, R2, R13, !P1 ;  /* 0x0000000d020d7207 */ /* 0x000fe20004800000 */
[----:B------:R-:W-:Y:S01]  /*2be0*/  @!P0 IMAD.MOV R57, RZ, RZ, -R57 ;  /* 0x000000ffff398224 */ /* 0x000fe200078e0a39 */
[----:B------:R-:W-:Y:S01]  /*2bf0*/  LEA R6, P0, R3, UR8, 0x1 ;  /* 0x0000000803067c11 */ /* 0x000fe2000f8008ff */
[----:B------:R0:W-:Y:S01]  /*2c00*/  STL [R1+0x190], RZ ;  /* 0x000190ff01007387 */ /* 0x0001e20000100800 */
[----:B------:R-:W-:Y:S01]  /*2c10*/  @!P3 IMAD.MOV R71, RZ, RZ, -R71 ;  /* 0x000000ffff47b224 */ /* 0x000fe200078e0a47 */
[----:B------:R-:W-:Y:S01]  /*2c20*/  LOP3.LUT R4, R4, 0x7e, RZ, 0xc0, !PT ;  /* 0x0000007e04047812 */ /* 0x000fe200078ec0ff */
[----:B------:R-:W-:Y:S01]  /*2c30*/  @!P6 IMAD.MOV R69, RZ, RZ, -R69 ;  /* 0x000000ffff45e224 */ /* 0x000fe200078e0a45 */
[----:B------:R0:W-:Y:S01]  /*2c40*/  STL [R1+0x194], RZ ;  /* 0x000194ff01007387 */ /* 0x0001e20000100800 */
[C---:B------:R-:W-:Y:S01]  /*2c50*/  SEL R15, R2.reuse, R15, !P1 ;  /* 0x0000000f020f7207 */ /* 0x040fe20004800000 */
[----:B------:R-:W-:Y:S01]  /*2c60*/  IMAD R7, R7, UR5, RZ ;  /* 0x0000000507077c24 */ /* 0x000fe2000f8e02ff */
[C---:B------:R-:W-:Y:S01]  /*2c70*/  SEL R19, R2.reuse, R19, !P1 ;  /* 0x0000001302137207 */ /* 0x040fe20004800000 */
        /* <DEDUP_REMOVED lines=14> */
[----:B------:R-:W-:Y:S01]  /*2d60*/  IMAD R198, R75, 0x20, R4 ;  /* 0x000000204bc67824 */ /* 0x000fe200078e0204 */
        /* <DEDUP_REMOVED lines=36> */
[----:B------:R-:W-:Y:S01]  /*2fb0*/  SEL R71, R2, R71, !P1 ;  /* 0x0000004702477207 */ /* 0x000fe20004800000 */
[----:B------:R0:W-:Y:S01]  /*2fc0*/  STL [R1+0x1cc], RZ ;  /* 0x0001ccff01007387 */ /* 0x0001e20000100800 */
[----:B------:R-:W-:Y:S01]  /*2fd0*/  LEA.HI.X.SX32 R2, R3, UR9, 0x1, P0 ;  /* 0x0000000903027c11 */ /* 0x000fe200080f0eff */
[----:B------:R-:W-:Y:S01]  /*2fe0*/  ULDC.64 UR8, c[0x0][0x218] ;  /* 0x0000860000087ab9 */ /* 0x000fe20000000a00 */
[----:B------:R-:W-:Y:S01]  /*2ff0*/  LOP3.LUT R0, R4, 0x90, R73, 0x78, !PT ;  /* 0x0000009004007812 */ /* 0x000fe200078e7849 */
[----:B------:R0:W-:Y:S01]  /*3000*/  STL [R1+0x1d0], RZ ;  /* 0x0001d0ff01007387 */ /* 0x0001e20000100800 */
[----:B------:R-:W-:Y:S01]  /*3010*/  LEA R250, P4, R7, UR8, 0x1 ;  /* 0x0000000807fa7c11 */ /* 0x000fe2000f8808ff */
[----:B------:R-:W1:Y:S01]  /*3020*/  LDC R4, c[0x0][0x23c] ;  /* 0x00008f00ff047b82 */ /* 0x000e620000000800 */
[----:B------:R-:W-:Y:S01]  /*3030*/  LEA R248, P3, R9, UR8, 0x1 ;  /* 0x0000000809f87c11 */ /* 0x000fe2000f8608ff */
[----:B------:R0:W-:Y:S01]  /*3040*/  STL [R1+0x1d4], RZ ;  /* 0x0001d4ff01007387 */ /* 0x0001e20000100800 */
[----:B------:R-:W-:Y:S01]  /*3050*/  LEA R246, P2, R11, UR8, 0x1 ;  /* 0x000000080bf67c11 */ /* 0x000fe2000f8408ff */
[----:B------:R-:W-:Y:S01]  /*3060*/  IMAD R35, R35, UR5, RZ ;  /* 0x0000000523237c24 */ /* 0x000fe2000f8e02ff */
[----:B------:R-:W-:Y:S01]  /*3070*/  LEA R243, P1, R13, UR8, 0x1 ;  /* 0x000000080df37c11 */ /* 0x000fe2000f8208ff */
[----:B------:R0:W-:Y:S01]  /*3080*/  STL [R1+0x1d8], RZ ;  /* 0x0001d8ff01007387 */ /* 0x0001e20000100800 */
[----:B------:R-:W-:Y:S01]  /*3090*/  LEA.HI.X.SX32 R249, R7, UR9, 0x1, P4 ;  /* 0x0000000907f97c11 */ /* 0x000fe2000a0f0eff */
[----:B------:R-:W-:Y:S01]  /*30a0*/  IMAD R37, R37, UR5, RZ ;  /* 0x0000000525257c24 */ /* 0x000fe2000f8e02ff */
[----:B------:R-:W-:Y:S01]  /*30b0*/  LEA.HI.X.SX32 R247, R9, UR9, 0x1, P3 ;  /* 0x0000000909f77c11 */ /* 0x000fe200098f0eff */
[----:B------:R0:W-:Y:S01]  /*30c0*/  STL [R1+0x1dc], RZ ;  /* 0x0001dcff01007387 */ /* 0x0001e20000100800 */
[----:B------:R-:W-:Y:S01]  /*30d0*/  LEA.HI.X.SX32 R244, R11, UR9, 0x1, P2 ;  /* 0x000000090bf47c11 */ /* 0x000fe200090f0eff */
[----:B------:R-:W-:Y:S01]  /*30e0*/  IMAD R39, R39, UR5, RZ ;  /* 0x0000000527277c24 */ /* 0x000fe2000f8e02ff */
[----:B------:R-:W-:Y:S01]  /*30f0*/  LEA.HI.X.SX32 R203, R13, UR9, 0x1, P1 ;  /* 0x000000090dcb7c11 */ /* 0x000fe200088f0eff */
[----:B------:R0:W-:Y:S01]  /*3100*/  STL [R1+0x1e0], RZ ;  /* 0x0001e0ff01007387 */ /* 0x0001e20000100800 */
[----:B------:R-:W-:Y:S01]  /*3110*/  IMAD R41, R41, UR5, RZ ;  /* 0x0000000529297c24 */ /* 0x000fe2000f8e02ff */
[----:B------:R-:W-:Y:S01]  /*3120*/  LEA R202, P0, R15, UR8, 0x1 ;  /* 0x000000080fca7c11 */ /* 0x000fe2000f8008ff */
[----:B------:R-:W-:Y:S01]  /*3130*/  IMAD R43, R43, UR5, RZ ;  /* 0x000000052b2b7c24 */ /* 0x000fe2000f8e02ff */
[----:B------:R0:W-:Y:S01]  /*3140*/  STL [R1+0x1e4], RZ ;  /* 0x0001e4ff01007387 */ /* 0x0001e20000100800 */
[----:B------:R-:W-:Y:S01]  /*3150*/  LEA R17, P6, R16, UR8, 0x1 ;  /* 0x0000000810117c11 */ /* 0x000fe2000f8c08ff */
[----:B------:R-:W-:Y:S01]  /*3160*/  IMAD R45, R45, UR5, RZ ;  /* 0x000000052d2d7c24 */ /* 0x000fe2000f8e02ff */
[----:B------:R-:W-:Y:S01]  /*3170*/  LEA R19, P5, R18, UR8, 0x1 ;  /* 0x0000000812137c11 */ /* 0x000fe2000f8a08ff */
        /* <DEDUP_REMOVED lines=23> */
[----:B------:R-:W-:Y:S01]  /*32f0*/  LEA R157, P0, R31, UR8, 0x1 ;  /* 0x000000081f9d7c11 */ /* 0x000fe2000f8008ff */
        /* <DEDUP_REMOVED lines=13> */
[----:B------:R-:W-:Y:S01]  /*33d0*/  LEA.HI.X.SX32 R156, R31, UR9, 0x1, P0 ;  /* 0x000000091f9c7c11 */ /* 0x000fe200080f0eff */
[----:B------:R-:W-:Y:S01]  /*33e0*/  USHF.R.U32.HI UR4, URZ, 0x4, UR4 ;  /* 0x000000043f047899 */ /* 0x000fe20008011604 */
[----:B------:R-:W-:Y:S01]  /*33f0*/  LEA.HI.X.SX32 R158, R33, UR9, 0x1, P6 ;  /* 0x00000009219e7c11 */ /* 0x000fe2000b0f0eff */
[----:B-1----:R-:W-:Y:S01]  /*3400*/  IMAD R242, R199, R4, RZ ;  /* 0x00000004c7f27224 */ /* 0x002fe200078e02ff */
[----:B------:R-:W-:Y:S01]  /*3410*/  LEA.HI.X.SX32 R160, R35, UR9, 0x1, P5 ;  /* 0x0000000923a07c11 */ /* 0x000fe2000a8f0eff */
[----:B------:R-:W-:Y:S01]  /*3420*/  IMAD.SHL.U32 R245, R4, 0x10, RZ ;  /* 0x0000001004f57824 */ /* 0x000fe200078e00ff */
[----:B------:R-:W-:Y:S01]  /*3430*/  LEA.HI.X.SX32 R162, R37, UR9, 0x1, P4 ;  /* 0x0000000925a27c11 */ /* 0x000fe2000a0f0eff */
[----:B------:R-:W-:Y:S01]  /*3440*/  USGXT.U32 UR4, UR4, 0xe ;  /* 0x0000000e0404789a */ /* 0x000fe20008000000 */
[----:B------:R-:W-:-:S02]  /*3450*/  LEA.HI.X.SX32 R164, R39, UR9, 0x1, P3 ;  /* 0x0000000927a47c11 */ /* 0x000fc400098f0eff */
[----:B------:R-:W-:Y:S02]  /*3460*/  CS2R R24, SRZ ;  /* 0x0000000000187805 */ /* 0x000fe4000001ff00 */
[----:B------:R-:W-:Y:S02]  /*3470*/  LEA.HI.X.SX32 R166, R41, UR9, 0x1, P2 ;  /* 0x0000000929a67c11 */ /* 0x000fe400090f0eff */
[----:B------:R-:W-:Y:S02]  /*3480*/  CS2R R26, SRZ ;  /* 0x00000000001a7805 */ /* 0x000fe4000001ff00 */
[----:B------:R-:W-:Y:S02]  /*3490*/  LEA.HI.X.SX32 R168, R43, UR9, 0x1, P1 ;  /* 0x000000092ba87c11 */ /* 0x000fe400088f0eff */
[----:B------:R-:W-:Y:S02]  /*34a0*/  CS2R R28, SRZ ;  /* 0x00000000001c7805 */ /* 0x000fe4000001ff00 */
[----:B------:R-:W-:-:S02]  /*34b0*/  LEA R171, P0, R45, UR8, 0x1 ;  /* 0x000000082dab7c11 */ /* 0x000fc4000f8008ff */
[----:B------:R-:W-:Y:S02]  /*34c0*/  CS2R R30, SRZ ;  /* 0x00000000001e7805 */ /* 0x000fe4000001ff00 */
[----:B------:R-:W-:Y:S02]  /*34d0*/  LEA R173, P6, R47, UR8, 0x1 ;  /* 0x000000082fad7c11 */ /* 0x000fe4000f8c08ff */
[----:B------:R-:W-:Y:S02]  /*34e0*/  CS2R R32, SRZ ;  /* 0x0000000000207805 */ /* 0x000fe4000001ff00 */
[----:B------:R-:W-:Y:S02]  /*34f0*/  LEA R175, P5, R49, UR8, 0x1 ;  /* 0x0000000831af7c11 */ /* 0x000fe4000f8a08ff */
        /* <DEDUP_REMOVED lines=9> */
[----:B------:R-:W-:Y:S02]  /*3590*/  LEA.HI.X.SX32 R170, R45, UR9, 0x1, P0 ;  /* 0x000000092daa7c11 */ /* 0x000fe400080f0eff */
[----:B------:R-:W-:Y:S02]  /*35a0*/  CS2R R44, SRZ ;  /* 0x00000000002c7805 */ /* 0x000fe4000001ff00 */
[----:B------:R-:W-:Y:S02]  /*35b0*/  LEA.HI.X.SX32 R172, R47, UR9, 0x1, P6 ;  /* 0x000000092fac7c11 */ /* 0x000fe4000b0f0eff */
[----:B------:R-:W-:Y:S02]  /*35c0*/  CS2R R46, SRZ ;  /* 0x00000000002e7805 */ /* 0x000fe4000001ff00 */
[----:B------:R-:W-:-:S02]  /*35d0*/  LEA.HI.X.SX32 R174, R49, UR9, 0x1, P5 ;  /* 0x0000000931ae7c11 */ /* 0x000fc4000a8f0eff */
        /* <DEDUP_REMOVED lines=9> */
[----:B------:R-:W-:Y:S02]  /*3670*/  LEA R185, P0, R59, UR8, 0x1 ;  /* 0x000000083bb97c11 */ /* 0x000fe4000f8008ff */
[----:B------:R-:W-:Y:S02]  /*3680*/  CS2R R72, SRZ ;  /* 0x0000000000487805 */ /* 0x000fe4000001ff00 */
[----:B------:R-:W-:-:S02]  /*3690*/  LEA R187, P6, R61, UR8, 0x1 ;  /* 0x000000083dbb7c11 */ /* 0x000fc4000f8c08ff */
[----:B------:R-:W-:Y:S02]  /*36a0*/  CS2R R74, SRZ ;  /* 0x00000000004a7805 */ /* 0x000fe4000001ff00 */
[----:B------:R-:W-:Y:S01]  /*36b0*/  LEA R189, P5, R63, UR8, 0x1 ;  /* 0x000000083fbd7c11 */ /* 0x000fe2000f8a08ff */
[----:B------:R-:W-:Y:S01]  /*36c0*/  IMAD.U32 R4, RZ, RZ, UR7 ;  /* 0x00000007ff047e24 */ /* 0x000fe2000f8e00ff */
[----:B------:R-:W-:Y:S01]  /*36d0*/  LEA R191, P4, R65, UR8, 0x1 ;  /* 0x0000000841bf7c11 */ /* 0x000fe2000f8808ff */
[----:B------:R-:W-:Y:S01]  /*36e0*/  UMOV UR5, URZ ;  /* 0x0000003f00057c82 */ /* 0x000fe20008000000 */
[----:B------:R-:W-:Y:S02]  /*36f0*/  LEA R193, P3, R67, UR8, 0x1 ;  /* 0x0000000843c17c11 */ /* 0x000fe4000f8608ff */
[----:B------:R-:W-:Y:S02]  /*3700*/  LEA R195, P2, R69, UR8, 0x1 ;  /* 0x0000000845c37c11 */ /* 0x000fe4000f8408ff */
[----:B------:R-:W-:Y:S01]  /*3710*/  LEA R197, P1, R71, UR8, 0x1 ;  /* 0x0000000847c57c11 */ /* 0x000fe2000f8208ff */
[----:B------:R-:W-:Y:S01]  /*3720*/  UMOV UR8, 0x80 ;  /* 0x0000008000087882 */ /* 0x000fe20000000000 */
[----:B------:R-:W-:-:S02]  /*3730*/  LOP3.LUT R3, R198, 0x10, RZ, 0x3c, !PT ;  /* 0x00000010c6037812 */ /* 0x000fc400078e3cff */
[----:B------:R-:W-:Y:S02]  /*3740*/  LEA.HI.X.SX32 R184, R59, UR9, 0x1, P0 ;  /* 0x000000093bb87c11 */ /* 0x000fe400080f0eff */
[----:B------:R-:W-:Y:S02]  /*3750*/  CS2R R58, SRZ ;  /* 0x00000000003a7805 */ /* 0x000fe4000001ff00 */
[----:B------:R-:W-:Y:S02]  /*3760*/  LEA.HI.X.SX32 R186, R61, UR9, 0x1, P6 ;  /* 0x000000093dba7c11 */ /* 0x000fe4000b0f0eff */
[----:B------:R-:W-:Y:S02]  /*3770*/  CS2R R60, SRZ ;  /* 0x00000000003c7805 */ /* 0x000fe4000001ff00 */
[----:B------:R-:W-:Y:S02]  /*3780*/  LEA.HI.X.SX32 R188, R63, UR9, 0x1, P5 ;  /* 0x000000093fbc7c11 */ /* 0x000fe4000a8f0eff */
[----:B------:R-:W-:-:S02]  /*3790*/  CS2R R62, SRZ ;  /* 0x00000000003e7805 */ /* 0x000fc4000001ff00 */
        /* <DEDUP_REMOVED lines=8> */
[C---:B------:R-:W-:Y:S01]  /*3820*/  LOP3.LUT R8, R198.reuse, 0x20, RZ, 0x3c, !PT ;  /* 0x00000020c6087812 */ /* 0x040fe200078e3cff */
[----:B------:R-:W-:Y:S01]  /*3830*/  UMOV UR9, 0x40000040 ;  /* 0x4000004000097882 */ /* 0x000fe20000000000 */
[C---:B------:R-:W-:Y:S01]  /*3840*/  LOP3.LUT R7, R198.reuse, 0x30, RZ, 0x3c, !PT ;  /* 0x00000030c6077812 */ /* 0x040fe200078e3cff */
[----:B------:R-:W-:Y:S01]  /*3850*/  UIADD3.64 UR8, UR4, UR8, URZ ;  /* 0x0000000804087297 */ /* 0x000fe2000fffe03f */
[C---:B------:R-:W-:Y:S02]  /*3860*/  LOP3.LUT R3, R198.reuse, 0x40, RZ, 0x3c, !PT ;  /* 0x00000040c6037812 */ /* 0x040fe400078e3cff */
[----:B------:R-:W-:-:S02]  /*3870*/  LOP3.LUT R8, R198, 0x50, RZ, 0x3c, !PT ;  /* 0x00000050c6087812 */ /* 0x000fc400078e3cff */
[C---:B------:R-:W-:Y:S02]  /*3880*/  LOP3.LUT R7, R198.reuse, 0x60, RZ, 0x3c, !PT ;  /* 0x00000060c6077812 */ /* 0x040fe400078e3cff */
[----:B0-----:R-:W-:-:S07]  /*3890*/  LOP3.LUT R3, R198, 0x70, RZ, 0x3c, !PT ;  /* 0x00000070c6037812 */ /* 0x001fce00078e3cff */
.L_x_1:
[----:B------:R-:W0:Y:S01]  /*38a0*/  LDC R7, c[0x0][0x238] ;  /* 0x00008e00ff077b82 */ /* 0x000e220000000800 */
[C---:B------:R-:W-:Y:S01]  /*38b0*/  ISETP.GT.AND P0, PT, R4.reuse, RZ, PT ;  /* 0x000000ff0400720c */ /* 0x040fe20003f04270 */
[----:B------:R-:W-:Y:S01]  /*38c0*/  IMAD.MOV.U32 R3, RZ, RZ, R2 ;  /* 0x000000ffff037224 */ /* 0x000fe200078e0002 */
[----:B------:R-:W-:Y:S01]  /*38d0*/  PRMT R10, RZ, 0x7610, R10 ;  /* 0x00007610ff0a7816 */ /* 0x000fe2000000000a */
[----:B------:R-:W-:Y:S01]  /*38e0*/  IMAD.MOV.U32 R2, RZ, RZ, R6 ;  /* 0x000000ffff027224 */ /* 0x000fe200078e0006 */
[C---:B------:R-:W-:Y:S01]  /*38f0*/  ISETP.GT.AND P1, PT, R4.reuse, 0x8, PT ;  /* 0x000000080400780c */ /* 0x040fe20003f24270 */
[----:B------:R-:W-:Y:S02]  /*3900*/  STL.64 [R1+0x408], R150 ;  /* 0x0004089601007387 */ /* 0x000fe40000100a00 */
[----:B------:R-:W1:Y:S08]  /*3910*/  LDC R8, c[0x0][0x238] ;  /* 0x00008e00ff087b82 */ /* 0x000e700000000800 */
[----:B------:R-:W2:Y:S01]  /*3920*/  LDC R9, c[0x0][0x238] ;  /* 0x00008e00ff097b82 */ /* 0x000ea20000000800 */
[----:B------:R-:W3:Y:S01]  /*3930*/  @P0 LDG.E.U16 R10, desc[UR12][R2.64] ;  /* 0x0000000c020a0981 */ /* 0x000ee2000c1e1500 */
[----:B------:R-:W-:-:S02]  /*3940*/  ISETP.GT.AND P0, PT, R4, 0x1, PT ;  /* 0x000000010400780c */ /* 0x000fc40003f04270 */
[----:B------:R-:W-:Y:S01]  /*3950*/  PRMT R11, RZ, 0x7610, R11 ;  /* 0x00007610ff0b7816 */ /* 0x000fe2000000000b */
[----:B------:R-:W-:Y:S01]  /*3960*/  STL.64 [R1+0x400], R148 ;  /* 0x0004009401007387 */ /* 0x000fe20000100a00 */
[----:B0-----:R-:W-:Y:S01]  /*3970*/  IMAD.SHL.U32 R7, R7, 0x8, RZ ;  /* 0x0000000807077824 */ /* 0x001fe200078e00ff */
[----:B------:R-:W-:Y:S02]  /*3980*/  PRMT R12, RZ, 0x7610, R12 ;  /* 0x00007610ff0c7816 */ /* 0x000fe4000000000c */
[----:B------:R-:W-:Y:S01]  /*3990*/  STL.64 [R1+0x3f8], R146 ;  /* 0x0003f89201007387 */ /* 0x000fe20000100a00 */
[----:B------:R-:W-:Y:S01]  /*39a0*/  IMAD.WIDE R6, R7, 0x2, R2 ;  /* 0x0000000207067825 */ /* 0x000fe200078e0202 */
[----:B------:R-:W-:Y:S02]  /*39b0*/  PRMT R13, RZ, 0x7610, R13 ;  /* 0x00007610ff0d7816 */ /* 0x000fe4000000000d */
[----:B------:R-:W-:Y:S04]  /*39c0*/  STL.64 [R1+0x3f0], R144 ;  /* 0x0003f09001007387 */ /* 0x000fe80000100a00 */
[----:B------:R1:W4:Y:S01]  /*39d0*/  @P1 LDG.E.U16 R11, desc[UR12][R6.64] ;  /* 0x0000000c060b1981 */ /* 0x000322000c1e1500 */
[----:B------:R-:W-:-:S02]  /*39e0*/  PRMT R14, RZ, 0x7610, R14 ;  /* 0x00007610ff0e7816 */ /* 0x000fc4000000000e */
[----:B------:R-:W-:Y:S01]  /*39f0*/  PRMT R200, RZ, 0x7610, R200 ;  /* 0x00007610ffc87816 */ /* 0x000fe200000000c8 */
[----:B------:R-:W-:Y:S01]  /*3a00*/  STL.64 [R1+0x3e0], R142 ;  /* 0x0003e08e01007387 */ /* 0x000fe20000100a00 */
[----:B--2---:R-:W-:Y:S02]  /*3a10*/  IMAD R9, R9, 0x9, RZ ;  /* 0x0000000909097824 */ /* 0x004fe400078e02ff */
[----:B-1----:R-:W-:Y:S01]  /*3a20*/  IMAD.WIDE R6, R8, 0x2, R2 ;  /* 0x0000000208067825 */ /* 0x002fe200078e0202 */
[C---:B------:R-:W-:Y:S01]  /*3a30*/  ISETP.GT.AND P1, PT, R4.reuse, 0x9, PT ;  /* 0x000000090400780c */ /* 0x040fe20003f24270 */
[----:B------:R-:W-:Y:S01]  /*3a40*/  STL.64 [R1+0x3d8], R140 ;  /* 0x0003d88c01007387 */ /* 0x000fe20000100a00 */
[----:B------:R-:W-:Y:S01]  /*3a50*/  PRMT R201, RZ, 0x7610, R201 ;  /* 0x00007610ffc97816 */ /* 0x000fe200000000c9 */
[----:B------:R-:W0:Y:S02]  /*3a60*/  LDC R8, c[0x0][0x238] ;  /* 0x00008e00ff087b82 */ /* 0x000e240000000800 */
[----:B------:R1:W2:Y:S04]  /*3a70*/  @P0 LDG.E.U16 R12, desc[UR12][R6.64] ;  /* 0x0000000c060c0981 */ /* 0x0002a8000c1e1500 */
[----:B------:R-:W-:Y:S01]  /*3a80*/  STL.64 [R1+0x3d0], R138 ;  /* 0x0003d08a01007387 */ /* 0x000fe20000100a00 */
[----:B-1----:R-:W-:Y:S01]  /*3a90*/  IMAD.WIDE R6, R9, 0x2, R2 ;  /* 0x0000000209067825 */ /* 0x002fe200078e0202 */
[----:B------:R-:W-:Y:S01]  /*3aa0*/  ISETP.GT.AND P0, PT, R4, 0x2, PT ;  /* 0x000000020400780c */ /* 0x000fe20003f04270 */
[----:B------:R-:W1:Y:S01]  /*3ab0*/  LDC R9, c[0x0][0x238] ;  /* 0x00008e00ff097b82 */ /* 0x000e620000000800 */
[----:B------:R-:W-:Y:S04]  /*3ac0*/  STL.64 [R1+0x3c8], R136 ;  /* 0x0003c88801007387 */ /* 0x000fe80000100a00 */
[----:B------:R5:W2:Y:S01]  /*3ad0*/  @P1 LDG.E.U16 R13, desc[UR12][R6.64] ;  /* 0x0000000c060d1981 */ /* 0x000aa2000c1e1500 */
[----:B-1----:R-:W-:-:S03]  /*3ae0*/  IMAD.SHL.U32 R9, R9, 0x2, RZ ;  /* 0x0000000209097824 */ /* 0x002fc600078e00ff */
[----:B------:R-:W-:Y:S01]  /*3af0*/  STL.64 [R1+0x3c0], R134 ;  /* 0x0003c08601007387 */ /* 0x000fe20000100a00 */
[----:B-----5:R-:W-:Y:S01]  /*3b00*/  IMAD.WIDE R6, R9, 0x2, R2 ;  /* 0x0000000209067825 */ /* 0x020fe200078e0202 */
[----:B------:R-:W-:Y:S01]  /*3b10*/  ISETP.GT.AND P1, PT, R4, 0xa, PT ;  /* 0x0000000a0400780c */ /* 0x000fe20003f24270 */
[----:B------:R-:W1:Y:S01]  /*3b20*/  LDC R9, c[0x0][0x238] ;  /* 0x00008e00ff097b82 */ /* 0x000e620000000800 */
[----:B------:R-:W-:Y:S04]  /*3b30*/  STL.64 [R1+0x3b8], R132 ;  /* 0x0003b88401007387 */ /* 0x000fe80000100a00 */
[----:B------:R5:W2:Y:S01]  /*3b40*/  @P0 LDG.E.U16 R14, desc[UR12][R6.64] ;  /* 0x0000000c060e0981 */ /* 0x000aa2000c1e1500 */
[----:B-1----:R-:W-:-:S03]  /*3b50*/  IMAD R9, R9, 0xa, RZ ;  /* 0x0000000a09097824 */ /* 0x002fc600078e02ff */
        /* <DEDUP_REMOVED lines=8> */
[----:B-----5:R-:W-:-:S03]  /*3be0*/  IMAD.WIDE R6, R9, 0x2, R2 ;  /* 0x0000000209067825 */ /* 0x020fc600078e0202 */
[----:B------:R-:W-:Y:S01]  /*3bf0*/  STL.64 [R1+0x398], R124 ;  /* 0x0003987c01007387 */ /* 0x000fe20000100a00 */
[----:B------:R-:W1:Y:S03]  /*3c00*/  LDC R9, c[0x0][0x238] ;  /* 0x00008e00ff097b82 */ /* 0x000e660000000800 */
[----:B------:R5:W2:Y:S01]  /*3c10*/  @P0 LDG.E.U16 R201, desc[UR12][R6.64] ;  /* 0x0000000c06c90981 */ /* 0x000aa2000c1e1500 */
[----:B------:R-:W-:-:S03]  /*3c20*/  ISETP.GT.AND P1, PT, R4, 0xb, PT ;  /* 0x0000000b0400780c */ /* 0x000fc60003f24270 */
[----:B------:R-:W-:Y:S04]  /*3c30*/  STL.64 [R1+0x390], R122 ;  /* 0x0003907a01007387 */ /* 0x000fe80000100a00 */
[----:B------:R-:W-:Y:S04]  /*3c40*/  STL.64 [R1+0x388], R120 ;  /* 0x0003887801007387 */ /* 0x000fe80000100a00 */
[----:B------:R-:W-:Y:S01]  /*3c50*/  STL.64 [R1+0x380], R118 ;  /* 0x0003807601007387 */ /* 0x000fe20000100a00 */
[----:B------:R-:W-:-:S03]  /*3c60*/  PRMT R232, RZ, 0x7610, R232 ;  /* 0x00007610ffe87816 */ /* 0x000fc600000000e8 */
[----:B------:R-:W-:Y:S04]  /*3c70*/  STL.64 [R1+0x378], R116 ;  /* 0x0003787401007387 */ /* 0x000fe80000100a00 */
[----:B------:R-:W-:Y:S01]  /*3c80*/  STL.64 [R1+0x370], R114 ;  /* 0x0003707201007387 */ /* 0x000fe20000100a00 */
[----:B-1----:R-:W-:-:S03]  /*3c90*/  IMAD R9, R9, 0xb, RZ ;  /* 0x0000000b09097824 */ /* 0x002fc600078e02ff */
[----:B------:R-:W-:Y:S01]  /*3ca0*/  STL.64 [R1+0x368], R112 ;  /* 0x0003687001007387 */ /* 0x000fe20000100a00 */
[----:B-----5:R-:W-:Y:S02]  /*3cb0*/  IMAD.WIDE R6, R9, 0x2, R2 ;  /* 0x0000000209067825 */ /* 0x020fe400078e0202 */
[----:B------:R-:W1:Y:S01]  /*3cc0*/  LDC R9, c[0x0][0x238] ;  /* 0x00008e00ff097b82 */ /* 0x000e620000000800 */
[----:B------:R-:W-:Y:S04]  /*3cd0*/  STL.64 [R1+0x360], R110 ;  /* 0x0003606e01007387 */ /* 0x000fe80000100a00 */
[----:B------:R-:W-:Y:S04]  /*3ce0*/  STL.64 [R1+0x358], R108 ;  /* 0x0003586c01007387 */ /* 0x000fe80000100a00 */
[----:B------:R-:W-:Y:S04]  /*3cf0*/  STL.64 [R1+0x350], R106 ;  /* 0x0003506a01007387 */ /* 0x000fe80000100a00 */
[----:B------:R-:W-:Y:S04]  /*3d00*/  STL.64 [R1+0x348], R104 ;  /* 0x0003486801007387 */ /* 0x000fe80000100a00 */
[----:B------:R-:W-:Y:S04]  /*3d10*/  STL.64 [R1+0x340], R102 ;  /* 0x0003406601007387 */ /* 0x000fe80000100a00 */
[----:B------:R-:W-:Y:S01]  /*3d20*/  STL.64 [R1+0x338], R100 ;  /* 0x0003386401007387 */ /* 0x000fe20000100a00 */
[----:B-1----:R-:W-:-:S03]  /*3d30*/  IMAD.SHL.U32 R9, R9, 0x4, RZ ;  /* 0x0000000409097824 */ /* 0x002fc600078e00ff */
[----:B------:R-:W-:Y:S04]  /*3d40*/  STL.64 [R1+0x330], R98 ;  /* 0x0003306201007387 */ /* 0x000fe80000100a00 */
[----:B------:R1:W5:Y:S04]  /*3d50*/  @P1 LDG.E.U16 R232, desc[UR12][R6.64] ;  /* 0x0000000c06e81981 */ /* 0x000368000c1e1500 */
[----:B------:R-:W-:Y:S04]  /*3d60*/  STL.64 [R1+0x328], R96 ;  /* 0x0003286001007387 */ /* 0x000fe80000100a00 */
[----:B------:R-:W-:Y:S01]  /*3d70*/  STL.64 [R1+0x320], R94 ;  /* 0x0003205e01007387 */ /* 0x000fe20000100a00 */
[----:B-1----:R-:W-:-:S02]  /*3d80*/  IMAD.WIDE R6, R9, 0x2, R2 ;  /* 0x0000000209067825 */ /* 0x002fc400078e0202 */
[----:B------:R-:W1:Y:S01]  /*3d90*/  LDC R9, c[0x0][0x238] ;  /* 0x00008e00ff097b82 */ /* 0x000e620000000800 */
[----:B------:R-:W-:Y:S04]  /*3da0*/  STL.64 [R1+0x318], R92 ;  /* 0x0003185c01007387 */ /* 0x000fe80000100a00 */
        /* <DEDUP_REMOVED lines=9> */
[----:B------:R-:W-:Y:S01]  /*3e40*/  STL.64 [R1+0x2c8], R72 ;  /* 0x0002c84801007387 */ /* 0x000fe20000100a00 */
[----:B------:R-:W-:-:S03]  /*3e50*/  ISETP.GT.AND P0, PT, R4, 0x4, PT ;  /* 0x000000040400780c */ /* 0x000fc60003f04270 */
[----:B------:R-:W-:Y:S04]  /*3e60*/  STL.64 [R1+0x2c0], R70 ;  /* 0x0002c04601007387 */ /* 0x000fe80000100a00 */
[----:B------:R-:W-:Y:S04]  /*3e70*/  STL.64 [R1+0x2b8], R68 ;  /* 0x0002b84401007387 */ /* 0x000fe80000100a00 */
[----:B------:R-:W-:Y:S04]  /*3e80*/  STL.64 [R1+0x2b0], R66 ;  /* 0x0002b04201007387 */ /* 0x000fe80000100a00 */
[----:B------:R-:W-:Y:S04]  /*3e90*/  STL.64 [R1+0x2a8], R64 ;  /* 0x0002a84001007387 */ /* 0x000fe80000100a00 */
[----:B------:R-:W-:Y:S04]  /*3ea0*/  STL.64 [R1+0x2a0], R62 ;  /* 0x0002a03e01007387 */ /* 0x000fe80000100a00 */
[----:B------:R-:W-:Y:S04]  /*3eb0*/  STL.64 [R1+0x298], R60 ;  /* 0x0002983c01007387 */ /* 0x000fe80000100a00 */
[----:B------:R-:W-:Y:S01]  /*3ec0*/  STL.64 [R1+0x290], R58 ;  /* 0x0002903a01007387 */ /* 0x000fe20000100a00 */
[----:B------:R-:W-:-:S03]  /*3ed0*/  PRMT R233, RZ, 0x7610, R233 ;  /* 0x00007610ffe97816 */ /* 0x000fc600000000e9 */
[----:B------:R-:W-:Y:S04]  /*3ee0*/  STL.64 [R1+0x288], R56 ;  /* 0x0002883801007387 */ /* 0x000fe80000100a00 */
[----:B------:R-:W-:Y:S01]  /*3ef0*/  STL.64 [R1+0x280], R54 ;  /* 0x0002803601007387 */ /* 0x000fe20000100a00 */
[----:B-1----:R-:W-:-:S03]  /*3f00*/  IMAD R9, R9, 0x5, RZ ;  /* 0x0000000509097824 */ /* 0x002fc600078e02ff */
        /* <DEDUP_REMOVED lines=17> */
[----:B------:R0:W-:Y:S01]  /*4020*/  STL.64 [R1+0x208], R24 ;  /* 0x0002081801007387 */ /* 0x0001e20000100a00 */
[----:B------:R-:W-:Y:S01]  /*4030*/  ISETP.GT.AND P1, PT, R4, 0x5, PT ;  /* 0x000000050400780c */ /* 0x000fe20003f24270 */
[----:B0-----:R-:W0:Y:S01]  /*4040*/  LDC R24, c[0x0][0x238] ;  /* 0x00008e00ff187b82 */ /* 0x001e220000000800 */
[----:B------:R-:W-:-:S02]  /*4050*/  PRMT R240, RZ, 0x7610, R240 ;  /* 0x00007610fff07816 */ /* 0x000fc400000000f0 */
[----:B------:R-:W-:Y:S01]  /*4060*/  ISETP.GT.AND P2, PT, R4, 0x7, PT ;  /* 0x000000070400780c */ /* 0x000fe20003f44270 */
[----:B-1----:R-:W-:Y:S02]  /*4070*/  IMAD R9, R9, 0x6, RZ ;  /* 0x0000000609097824 */ /* 0x002fe400078e02ff */
[----:B------:R-:W-:-:S06]  /*4080*/  IMAD R8, R8, 0x7, RZ ;  /* 0x0000000708087824 */ /* 0x000fcc00078e02ff */
[----:B------:R1:W5:Y:S01]  /*4090*/  @P1 LDG.E.U16 R240, desc[UR12][R6.64] ;  /* 0x0000000c06f01981 */ /* 0x000362000c1e1500 */
[----:B------:R-:W-:Y:S01]  /*40a0*/  PRMT R238, RZ, 0x7610, R238 ;  /* 0x00007610ffee7816 */ /* 0x000fe200000000ee */
[----:B------:R-:W3:Y:S01]  /*40b0*/  LDC R25, c[0x0][0x238] ;  /* 0x00008e00ff197b82 */ /* 0x000ee20000000800 */
[----:B-1----:R-:W-:-:S04]  /*40c0*/  IMAD.WIDE R6, R9, 0x2, R2 ;  /* 0x0000000209067825 */ /* 0x002fc800078e0202 */
[----:B------:R-:W-:-:S04]  /*40d0*/  IMAD.WIDE R8, R8, 0x2, R2 ;  /* 0x0000000208087825 */ /* 0x000fc800078e0202 */
[----:B0-----:R-:W-:Y:S01]  /*40e0*/  IMAD R24, R24, 0xd, RZ ;  /* 0x0000000d18187824 */ /* 0x001fe200078e02ff */
[----:B------:R0:W5:Y:S03]  /*40f0*/  @P2 LDG.E.U16 R238, desc[UR12][R8.64] ;  /* 0x0000000c08ee2981 */ /* 0x000166000c1e1500 */
[----:B0-----:R-:W-:Y:S02]  /*4100*/  IMAD.WIDE R8, R24, 0x2, R2 ;  /* 0x0000000218087825 */ /* 0x001fe400078e0202 */
[----:B------:R-:W0:Y:S01]  /*4110*/  LDC R24, c[0x0][0x238] ;  /* 0x00008e00ff187b82 */ /* 0x000e220000000800 */
[C---:B------:R-:W-:Y:S02]  /*4120*/  ISETP.GT.AND P0, PT, R4.reuse, 0x6, PT ;  /* 0x000000060400780c */ /* 0x040fe40003f04270 */
[----:B------:R-:W-:Y:S02]  /*4130*/  ISETP.GT.AND P1, PT, R4, 0xc, PT ;  /* 0x0000000c0400780c */ /* 0x000fe40003f24270 */
[----:B------:R-:W-:Y:S01]  /*4140*/  PRMT R239, RZ, 0x7610, R239 ;  /* 0x00007610ffef7816 */ /* 0x000fe200000000ef */
[----:B---3--:R-:W-:Y:S01]  /*4150*/  IMAD R25, R25, 0xc, RZ ;  /* 0x0000000c19197824 */ /* 0x008fe200078e02ff */
[----:B------:R-:W-:-:S07]  /*4160*/  PRMT R237, RZ, 0x7610, R237 ;  /* 0x00007610ffed7816 */ /* 0x000fce00000000ed */
[----:B------:R1:W3:Y:S02]  /*4170*/  @P0 LDG.E.U16 R239, desc[UR12][R6.64] ;  /* 0x0000000c06ef0981 */ /* 0x0002e4000c1e1500 */
[----:B-1----:R-:W-:-:S04]  /*4180*/  IMAD.WIDE R6, R25, 0x2, R2 ;  /* 0x0000000219067825 */ /* 0x002fc800078e0202 */
[----:B0-----:R-:W-:Y:S01]  /*4190*/  IMAD R24, R24, 0xe, RZ ;  /* 0x0000000e18187824 */ /* 0x001fe200078e02ff */
[----:B------:R0:W3:Y:S03]  /*41a0*/  @P1 LDG.E.U16 R237, desc[UR12][R6.64] ;  /* 0x0000000c06ed1981 */ /* 0x0000e6000c1e1500 */
[----:B0-----:R-:W-:Y:S02]  /*41b0*/  IMAD.WIDE R6, R24, 0x2, R2 ;  /* 0x0000000218067825 */ /* 0x001fe400078e0202 */
[----:B------:R-:W0:Y:S01]  /*41c0*/  LDC R24, c[0x0][0x238] ;  /* 0x00008e00ff187b82 */ /* 0x000e220000000800 */
[C---:B------:R-:W-:Y:S02]  /*41d0*/  ISETP.GT.AND P0, PT, R4.reuse, 0xe, PT ;  /* 0x0000000e0400780c */ /* 0x040fe40003f04270 */
[C---:B------:R-:W-:Y:S02]  /*41e0*/  ISETP.GT.AND P3, PT, R4.reuse, 0xd, PT ;  /* 0x0000000d0400780c */ /* 0x040fe40003f64270 */
[----:B------:R-:W-:-:S02]  /*41f0*/  ISETP.GT.AND P1, PT, R4, 0xf, PT ;  /* 0x0000000f0400780c */ /* 0x000fc40003f24270 */
[----:B------:R-:W-:Y:S02]  /*4200*/  PRMT R235, RZ, 0x7610, R235 ;  /* 0x00007610ffeb7816 */ /* 0x000fe400000000eb */
[----:B------:R-:W-:Y:S02]  /*4210*/  PRMT R236, RZ, 0x7610, R236 ;  /* 0x00007610ffec7816 */ /* 0x000fe400000000ec */
[----:B------:R-:W-:-:S03]  /*4220*/  PRMT R234, RZ, 0x7610, R234 ;  /* 0x00007610ffea7816 */ /* 0x000fc600000000ea */
[----:B------:R1:W3:Y:S04]  /*4230*/  @P0 LDG.E.U16 R235, desc[UR12][R6.64] ;  /* 0x0000000c06eb0981 */ /* 0x0002e8000c1e1500 */
[----:B------:R-:W3:Y:S01]  /*4240*/  @P3 LDG.E.U16 R236, desc[UR12][R8.64] ;  /* 0x0000000c08ec3981 */ /* 0x000ee2000c1e1500 */
[----:B0-----:R-:W-:-:S04]  /*4250*/  IMAD R24, R24, 0xf, RZ ;  /* 0x0000000f18187824 */ /* 0x001fc800078e02ff */
[----:B-1----:R-:W-:-:S05]  /*4260*/  IMAD.WIDE R6, R24, 0x2, R2 ;  /* 0x0000000218067825 */ /* 0x002fca00078e0202 */
[----:B------:R0:W3:Y:S01]  /*4270*/  @P1 LDG.E.U16 R234, desc[UR12][R6.64] ;  /* 0x0000000c06ea1981 */ /* 0x0000e2000c1e1500 */
[----:B------:R-:W-:Y:S01]  /*4280*/  BAR.SYNC.DEFER_BLOCKING 0x0 ;  /* 0x0000000000007b1d */ /* 0x000fe20000010000 */
[----:B------:R-:W-:Y:S02]  /*4290*/  LOP3.LUT R197, R197, R196, RZ, 0x3c, !PT ;  /* 0x000000c4c5c57212 */ /* 0x000fe400078e3cff */
[----:B------:R-:W-:Y:S02]  /*42a0*/  ISETP.GE.AND P0, PT, R199, R4, PT ;  /* 0x00000004c700720c */ /* 0x000fe40003f06270 */
[----:B------:R-:W-:Y:S02]  /*42b0*/  LOP3.LUT R196, R197, R196, RZ, 0x3c, !PT ;  /* 0x000000c4c5c47212 */ /* 0x000fe400078e3cff */
[----:B------:R-:W-:Y:S02]  /*42c0*/  LOP3.LUT R195, R195, R194, RZ, 0x3c, !PT ;  /* 0x000000c2c3c37212 */ /* 0x000fe400078e3cff */
[----:B------:R-:W-:-:S02]  /*42d0*/  LOP3.LUT R197, R197, R196, RZ, 0x3c, !PT ;  /* 0x000000c4c5c57212 */ /* 0x000fc400078e3cff */
[----:B------:R-:W-:Y:S02]  /*42e0*/  LOP3.LUT R194, R195, R194, RZ, 0x3c, !PT ;  /* 0x000000c2c3c27212 */ /* 0x000fe400078e3cff */
[----:B------:R-:W-:Y:S01]  /*42f0*/  PRMT R231, RZ, 0x7610, R231 ;  /* 0x00007610ffe77816 */ /* 0x000fe200000000e7 */
[----:B0-----:R-:W-:Y:S01]  /*4300*/  IMAD.WIDE R6, R242, 0x2, R196 ;  /* 0x00000002f2067825 */ /* 0x001fe200078e02c4 */
[----:B------:R-:W-:Y:S02]  /*4310*/  LOP3.LUT R193, R193, R192, RZ, 0x3c, !PT ;  /* 0x000000c0c1c17212 */ /* 0x000fe400078e3cff */
[----:B------:R-:W-:Y:S02]  /*4320*/  LOP3.LUT R195, R195, R194, RZ, 0x3c, !PT ;  /* 0x000000c2c3c37212 */ /* 0x000fe400078e3cff */
[----:B------:R-:W-:Y:S02]  /*4330*/  LOP3.LUT R192, R193, R192, RZ, 0x3c, !PT ;  /* 0x000000c0c1c07212 */ /* 0x000fe400078e3cff */
[----:B------:R-:W-:-:S02]  /*4340*/  PRMT R230, RZ, 0x7610, R230 ;  /* 0x00007610ffe67816 */ /* 0x000fc400000000e6 */
[----:B------:R-:W-:Y:S01]  /*4350*/  LOP3.LUT R191, R191, R190, RZ, 0x3c, !PT ;  /* 0x000000bebfbf7212 */ /* 0x000fe200078e3cff */
[----:B------:R0:W3:Y:S01]  /*4360*/  @!P0 LDG.E.U16 R231, desc[UR12][R6.64] ;  /* 0x0000000c06e78981 */ /* 0x0000e2000c1e1500 */
[----:B------:R-:W-:Y:S02]  /*4370*/  LOP3.LUT R193, R193, R192, RZ, 0x3c, !PT ;  /* 0x000000c0c1c17212 */ /* 0x000fe400078e3cff */
[----:B------:R-:W-:Y:S02]  /*4380*/  LOP3.LUT R190, R191, R190, RZ, 0x3c, !PT ;  /* 0x000000bebfbe7212 */ /* 0x000fe400078e3cff */
[----:B------:R-:W-:Y:S01]  /*4390*/  PRMT R229, RZ, 0x7610, R229 ;  /* 0x00007610ffe57816 */ /* 0x000fe200000000e5 */
[----:B0-----:R-:W-:Y:S01]  /*43a0*/  IMAD.WIDE R6, R242, 0x2, R194 ;  /* 0x00000002f2067825 */ /* 0x001fe200078e02c2 */
[----:B------:R-:W-:Y:S02]  /*43b0*/  LOP3.LUT R189, R189, R188, RZ, 0x3c, !PT ;  /* 0x000000bcbdbd7212 */ /* 0x000fe400078e3cff */
[----:B------:R-:W-:-:S02]  /*43c0*/  LOP3.LUT R191, R191, R190, RZ, 0x3c, !PT ;  /* 0x000000bebfbf7212 */ /* 0x000fc400078e3cff */
[----:B------:R0:W3:Y:S01]  /*43d0*/  @!P0 LDG.E.U16 R230, desc[UR12][R6.64] ;  /* 0x0000000c06e68981 */ /* 0x0000e2000c1e1500 */
[----:B------:R-:W-:Y:S02]  /*43e0*/  LOP3.LUT R188, R189, R188, RZ, 0x3c, !PT ;  /* 0x000000bcbdbc7212 */ /* 0x000fe400078e3cff */
[----:B------:R-:W-:Y:S02]  /*43f0*/  PRMT R228, RZ, 0x7610, R228 ;  /* 0x00007610ffe47816 */ /* 0x000fe400000000e4 */
[----:B------:R-:W-:Y:S01]  /*4400*/  LOP3.LUT R187, R187, R186, RZ, 0x3c, !PT ;  /* 0x000000babbbb7212 */ /* 0x000fe200078e3cff */
[----:B0-----:R-:W-:Y:S01]  /*4410*/  IMAD.WIDE R6, R242, 0x2, R192 ;  /* 0x00000002f2067825 */ /* 0x001fe200078e02c0 */
[----:B------:R-:W-:-:S04]  /*4420*/  LOP3.LUT R189, R189, R188, RZ, 0x3c, !PT ;  /* 0x000000bcbdbd7212 */ /* 0x000fc800078e3cff */
        /* <DEDUP_REMOVED lines=125> */
[----:B------:R-:W-:Y:S02]  /*4c00*/  LOP3.LUT R8, R198, 0x10, RZ, 0x3c, !PT ;  /* 0x00000010c6087812 */ /* 0x000fe400078e3cff */
[----:B------:R-:W-:Y:S02]  /*4c10*/  LOP3.LUT R19, R19, R18, RZ, 0x3c, !PT ;  /* 0x0000001213137212 */ /* 0x000fe400078e3cff */
[----:B------:R0:W3:Y:S01]  /*4c20*/  @!P0 LDG.E.U16 R208, desc[UR12][R6.64] ;  /* 0x0000000c06d08981 */ /* 0x0000e2000c1e1500 */
[----:B------:R-:W-:-:S02]  /*4c30*/  LOP3.LUT R16, R17, R16, RZ, 0x3c, !PT ;  /* 0x0000001011107212 */ /* 0x000fc400078e3cff */
[----:B------:R-:W-:Y:S01]  /*4c40*/  PRMT R206, RZ, 0x7610, R206 ;  /* 0x00007610ffce7816 */ /* 0x000fe200000000ce */
[----:B------:R-:W-:Y:S01]  /*4c50*/  STS.U16 [R198+UR6+0x2000], R10 ;  /* 0x0020000ac6007988 */ /* 0x000fe20008000406 */
[----:B0-----:R-:W-:-:S03]  /*4c60*/  IMAD.WIDE R6, R242, 0x2, R20 ;  /* 0x00000002f2067825 */ /* 0x001fc600078e0214 */
[----:B----4-:R-:W-:Y:S01]  /*4c70*/  STS.U16 [R198+UR6+0x2400], R11 ;  /* 0x0024000bc6007988 */ /* 0x010fe20008000406 */
[----:B------:R-:W-:-:S03]  /*4c80*/  LOP3.LUT R17, R17, R16, RZ, 0x3c, !PT ;  /* 0x0000001011117212 */ /* 0x000fc600078e3cff */
[----:B------:R0:W4:Y:S04]  /*4c90*/  @!P0 LDG.E.U16 R207, desc[UR12][R6.64] ;  /* 0x0000000c06cf8981 */ /* 0x000128000c1e1500 */
[----:B--2---:R-:W-:Y:S04]  /*4ca0*/  STS.U16 [R8+UR6+0x2080], R12 ;  /* 0x0020800c08007988 */ /* 0x004fe80008000406 */
[----:B------:R1:W-:Y:S01]  /*4cb0*/  STS.U16 [R8+UR6+0x2480], R13 ;  /* 0x0024800d08007988 */ /* 0x0003e20008000406 */
[----:B0-----:R-:W-:Y:S01]  /*4cc0*/  IMAD.WIDE R6, R242, 0x2, R18 ;  /* 0x00000002f2067825 */ /* 0x001fe200078e0212 */
[----:B------:R-:W-:-:S04]  /*4cd0*/  PRMT R205, RZ, 0x7610, R205 ;  /* 0x00007610ffcd7816 */ /* 0x000fc800000000cd */
[----:B------:R0:W2:Y:S01]  /*4ce0*/  @!P0 LDG.E.U16 R206, desc[UR12][R6.64] ;  /* 0x0000000c06ce8981 */ /* 0x0000a2000c1e1500 */
[C---:B-1----:R-:W-:Y:S02]  /*4cf0*/  LOP3.LUT R8, R198.reuse, 0x20, RZ, 0x3c, !PT ;  /* 0x00000020c6087812 */ /* 0x042fe400078e3cff */
[----:B------:R-:W-:-:S03]  /*4d00*/  LOP3.LUT R24, R198, 0x30, RZ, 0x3c, !PT ;  /* 0x00000030c6187812 */ /* 0x000fc600078e3cff */
[----:B------:R1:W-:Y:S01]  /*4d10*/  STS.U16 [R8+UR6+0x2100], R14 ;  /* 0x0021000e08007988 */ /* 0x0003e20008000406 */
[----:B0-----:R-:W-:Y:S01]  /*4d20*/  IMAD.WIDE R6, R242, 0x2, R16 ;  /* 0x00000002f2067825 */ /* 0x001fe200078e0210 */
[----:B------:R-:W-:Y:S02]  /*4d30*/  PRMT R204, RZ, 0x7610, R204 ;  /* 0x00007610ffcc7816 */ /* 0x000fe400000000cc */
[----:B------:R0:W-:Y:S04]  /*4d40*/  STS.U16 [R8+UR6+0x2500], R200 ;  /* 0x002500c808007988 */ /* 0x0001e80008000406 */
[----:B------:R5:W2:Y:S01]  /*4d50*/  @!P0 LDG.E.U16 R205, desc[UR12][R6.64] ;  /* 0x0000000c06cd8981 */ /* 0x000aa2000c1e1500 */
[----:B-1----:R-:W-:Y:S02]  /*4d60*/  IMAD.MOV.U32 R14, RZ, RZ, R202 ;  /* 0x000000ffff0e7224 */ /* 0x002fe400078e00ca */
[----:B------:R-:W-:Y:S01]  /*4d70*/  IMAD.MOV.U32 R12, RZ, RZ, R243 ;  /* 0x000000ffff0c7224 */ /* 0x000fe200078e00f3 */
[----:B------:R-:W-:Y:S01]  /*4d80*/  STS.U16 [R24+UR6+0x2180], R201 ;  /* 0x002180c918007988 */ /* 0x000fe20008000406 */
[----:B------:R-:W-:-:S02]  /*4d90*/  IMAD.MOV.U32 R13, RZ, RZ, R203 ;  /* 0x000000ffff0d7224 */ /* 0x000fc400078e00cb */
[----:B-----5:R-:W-:Y:S01]  /*4da0*/  IMAD.WIDE R6, R242, 0x2, R14 ;  /* 0x00000002f2067825 */ /* 0x020fe200078e020e */
[----:B------:R1:W-:Y:S01]  /*4db0*/  STS.U16 [R24+UR6+0x2580], R232 ;  /* 0x002580e818007988 */ /* 0x0003e20008000406 */
[----:B------:R-:W-:-:S03]  /*4dc0*/  PRMT R203, RZ, 0x7610, R203 ;  /* 0x00007610ffcb7816 */ /* 0x000fc600000000cb */
[----:B------:R5:W2:Y:S01]  /*4dd0*/  @!P0 LDG.E.U16 R204, desc[UR12][R6.64] ;  /* 0x0000000c06cc8981 */ /* 0x000aa2000c1e1500 */
[----:B0-----:R-:W-:Y:S01]  /*4de0*/  IMAD.MOV.U32 R8, RZ, RZ, R246 ;  /* 0x000000ffff087224 */ /* 0x001fe200078e00f6 */
[C---:B------:R-:W-:Y:S01]  /*4df0*/  LOP3.LUT R26, R198.reuse, 0x50, RZ, 0x3c, !PT ;  /* 0x00000050c61a7812 */ /* 0x040fe200078e3cff */
[----:B------:R-:W-:Y:S01]  /*4e00*/  IMAD.MOV.U32 R9, RZ, RZ, R244 ;  /* 0x000000ffff097224 */ /* 0x000fe200078e00f4 */
[----:B-1----:R-:W-:Y:S01]  /*4e10*/  LOP3.LUT R24, R198, 0x40, RZ, 0x3c, !PT ;  /* 0x00000040c6187812 */ /* 0x002fe200078e3cff */
[----:B-----5:R-:W-:-:S04]  /*4e20*/  IMAD.WIDE R6, R242, 0x2, R12 ;  /* 0x00000002f2067825 */ /* 0x020fc800078e020c */
[----:B------:R-:W-:Y:S01]  /*4e30*/  STS.U16 [R24+UR6+0x2200], R233 ;  /* 0x002200e918007988 */ /* 0x000fe20008000406 */
[----:B------:R-:W-:Y:S02]  /*4e40*/  LOP3.LUT R25, R198, 0x60, RZ, 0x3c, !PT ;  /* 0x00000060c6197812 */ /* 0x000fe400078e3cff */
[----:B------:R-:W-:Y:S01]  /*4e50*/  PRMT R202, RZ, 0x7610, R202 ;  /* 0x00007610ffca7816 */ /* 0x000fe200000000ca */
[----:B------:R0:W5:Y:S01]  /*4e60*/  @!P0 LDG.E.U16 R203, desc[UR12][R6.64] ;  /* 0x0000000c06cb8981 */ /* 0x000162000c1e1500 */
[----:B------:R-:W-:-:S03]  /*4e70*/  IMAD.MOV.U32 R10, RZ, RZ, R248 ;  /* 0x000000ffff0a7224 */ /* 0x000fc600078e00f8 */
[----:B---3--:R1:W-:Y:S01]  /*4e80*/  STS.U16 [R24+UR6+0x2600], R237 ;  /* 0x002600ed18007988 */ /* 0x0083e20008000406 */
[----:B------:R-:W-:-:S03]  /*4e90*/  IMAD.MOV.U32 R11, RZ, RZ, R247 ;  /* 0x000000ffff0b7224 */ /* 0x000fc600078e00f7 */
[----:B------:R-:W-:Y:S01]  /*4ea0*/  STS.U16 [R26+UR6+0x2280], R240 ;  /* 0x002280f01a007988 */ /* 0x000fe20008000406 */
[----:B0-----:R-:W-:-:S03]  /*4eb0*/  IMAD.WIDE R6, R242, 0x2, R8 ;  /* 0x00000002f2067825 */ /* 0x001fc600078e0208 */
[----:B------:R-:W-:Y:S01]  /*4ec0*/  STS.U16 [R26+UR6+0x2680], R236 ;  /* 0x002680ec1a007988 */ /* 0x000fe20008000406 */
[----:B-1----:R-:W-:-:S03]  /*4ed0*/  LOP3.LUT R24, R198, 0x70, RZ, 0x3c, !PT ;  /* 0x00000070c6187812 */ /* 0x002fc600078e3cff */
[----:B------:R-:W-:Y:S01]  /*4ee0*/  STS.U16 [R25+UR6+0x2300], R239 ;  /* 0x002300ef19007988 */ /* 0x000fe20008000406 */
[----:B------:R-:W-:-:S03]  /*4ef0*/  PRMT R201, RZ, 0x7610, R201 ;  /* 0x00007610ffc97816 */ /* 0x000fc600000000c9 */
[----:B------:R-:W-:Y:S04]  /*4f00*/  STS.U16 [R25+UR6+0x2700], R235 ;  /* 0x002700eb19007988 */ /* 0x000fe80008000406 */
[----:B------:R0:W3:Y:S04]  /*4f10*/  @!P0 LDG.E.U16 R202, desc[UR12][R6.64] ;  /* 0x0000000c06ca8981 */ /* 0x0000e8000c1e1500 */
[----:B------:R-:W-:Y:S04]  /*4f20*/  STS.U16 [R24+UR6+0x2380], R238 ;  /* 0x002380ee18007988 */ /* 0x000fe80008000406 */
[----:B------:R1:W-:Y:S01]  /*4f30*/  STS.U16 [R24+UR6+0x2780], R234 ;  /* 0x002780ea18007988 */ /* 0x0003e20008000406 */
[----:B0-----:R-:W-:Y:S01]  /*4f40*/  IMAD.WIDE R6, R242, 0x2, R10 ;  /* 0x00000002f2067825 */ /* 0x001fe200078e020a */
[----:B------:R-:W-:-:S04]  /*4f50*/  PRMT R200, RZ, 0x7610, R200 ;  /* 0x00007610ffc87816 */ /* 0x000fc800000000c8 */
[----:B------:R0:W3:Y:S04]  /*4f60*/  @!P0 LDG.E.U16 R201, desc[UR12][R6.64] ;  /* 0x0000000c06c98981 */ /* 0x0000e8000c1e1500 */
[----:B-1----:R-:W3:Y:S04]  /*4f70*/  LDL.LU.64 R24, [R1] ;  /* 0x0000000001187983 */ /* 0x002ee80000300a00 */
[----:B------:R-:W3:Y:S04]  /*4f80*/  LDL.LU.64 R26, [R1+0x8] ;  /* 0x00000800011a7983 */ /* 0x000ee80000300a00 */
[----:B------:R-:W3:Y:S01]  /*4f90*/  LDL.LU.64 R28, [R1+0x10] ;  /* 0x00001000011c7983 */ /* 0x000ee20000300a00 */
[----:B0-----:R-:W-:-:S03]  /*4fa0*/  IMAD.MOV.U32 R6, RZ, RZ, R250 ;  /* 0x000000ffff067224 */ /* 0x001fc600078e00fa */
[----:B------:R-:W3:Y:S01]  /*4fb0*/  LDL.LU.64 R30, [R1+0x18] ;  /* 0x00001800011e7983 */ /* 0x000ee20000300a00 */
[----:B------:R-:W-:-:S03]  /*4fc0*/  IMAD.MOV.U32 R7, RZ, RZ, R249 ;  /* 0x000000ffff077224 */ /* 0x000fc600078e00f9 */
[----:B------:R-:W3:Y:S04]  /*4fd0*/  LDL.LU.64 R32, [R1+0x20] ;  /* 0x0000200001207983 */ /* 0x000ee80000300a00 */
[----:B------:R-:W3:Y:S01]  /*4fe0*/  LDL.LU.64 R34, [R1+0x28] ;  /* 0x0000280001227983 */ /* 0x000ee20000300a00 */
[----:B------:R-:W-:-:S03]  /*4ff0*/  IMAD.WIDE R232, R242, 0x2, R6 ;  /* 0x00000002f2e87825 */ /* 0x000fc600078e0206 */
[----:B------:R-:W3:Y:S04]  /*5000*/  LDL.LU.64 R36, [R1+0x30] ;  /* 0x0000300001247983 */ /* 0x000ee80000300a00 */
[----:B------:R-:W3:Y:S04]  /*5010*/  LDL.LU.64 R38, [R1+0x38] ;  /* 0x0000380001267983 */ /* 0x000ee80000300a00 */
[----:B------:R-:W3:Y:S04]  /*5020*/  LDL.LU.64 R40, [R1+0x40] ;  /* 0x0000400001287983 */ /* 0x000ee80000300a00 */
[----:B------:R-:W3:Y:S04]  /*5030*/  LDL.LU.64 R42, [R1+0x48] ;  /* 0x00004800012a7983 */ /* 0x000ee80000300a00 */
[----:B------:R-:W3:Y:S04]  /*5040*/  LDL.LU.64 R44, [R1+0x50] ;  /* 0x00005000012c7983 */ /* 0x000ee80000300a00 */
[----:B------:R-:W3:Y:S04]  /*5050*/  LDL.LU.64 R46, [R1+0x58] ;  /* 0x00005800012e7983 */ /* 0x000ee80000300a00 */
[----:B------:R-:W3:Y:S04]  /*5060*/  LDL.LU.64 R48, [R1+0x60] ;  /* 0x0000600001307983 */ /* 0x000ee80000300a00 */
[----:B------:R-:W3:Y:S04]  /*5070*/  LDL.LU.64 R50, [R1+0x68] ;  /* 0x0000680001327983 */ /* 0x000ee80000300a00 */
[----:B------:R-:W3:Y:S04]  /*5080*/  @!P0 LDG.E.U16 R200, desc[UR12][R232.64] ;  /* 0x0000000ce8c88981 */ /* 0x000ee8000c1e1500 */
        /* <DEDUP_REMOVED lines=50> */
[----:B------:R-:W-:Y:S04]  /*53b0*/  STS.U16 [R0+UR6], R231 ;  /* 0x000000e700007988 */ /* 0x000fe80008000406 */
[----:B------:R-:W-:Y:S04]  /*53c0*/  STS.U16 [R0+UR6+0x100], R230 ;  /* 0x000100e600007988 */ /* 0x000fe80008000406 */
        /* <DEDUP_REMOVED lines=22> */
[----:B----4-:R-:W-:Y:S04]  /*5530*/  STS.U16 [R0+UR6+0x1800], R207 ;  /* 0x001800cf00007988 */ /* 0x010fe80008000406 */
[----:B--2---:R-:W-:Y:S04]  /*5540*/  STS.U16 [R0+UR6+0x1900], R206 ;  /* 0x001900ce00007988 */ /* 0x004fe80008000406 */
[----:B------:R-:W-:Y:S04]  /*5550*/  STS.U16 [R0+UR6+0x1a00], R205 ;  /* 0x001a00cd00007988 */ /* 0x000fe80008000406 */
[----:B------:R-:W-:Y:S04]  /*5560*/  STS.U16 [R0+UR6+0x1b00], R204 ;  /* 0x001b00cc00007988 */ /* 0x000fe80008000406 */
[----:B-----5:R-:W-:Y:S04]  /*5570*/  STS.U16 [R0+UR6+0x1c00], R203 ;  /* 0x001c00cb00007988 */ /* 0x020fe80008000406 */
[----:B---3--:R-:W-:Y:S04]  /*5580*/  STS.U16 [R0+UR6+0x1d00], R202 ;  /* 0x001d00ca00007988 */ /* 0x008fe80008000406 */
[----:B------:R-:W-:Y:S04]  /*5590*/  STS.U16 [R0+UR6+0x1e00], R201 ;  /* 0x001e00c900007988 */ /* 0x000fe80008000406 */
[----:B------:R-:W-:Y:S01]  /*55a0*/  STS.U16 [R0+UR6+0x1f00], R200 ;  /* 0x001f00c800007988 */ /* 0x000fe20008000406 */
[----:B------:R0:W-:Y:S06]  /*55b0*/  MEMBAR.ALL.CTA ;  /* 0x0000000000007992 */ /* 0x0001ec0000008000 */
[----:B0-----:R-:W0:Y:S02]  /*55c0*/  FENCE.VIEW.ASYNC.S ;  /* 0x00000000000073c6 */ /* 0x001e240000000000 */
[----:B0-----:R-:W-:Y:S06]  /*55d0*/  BAR.SYNC.DEFER_BLOCKING 0x0 ;  /* 0x0000000000007b1d */ /* 0x001fec0000010000 */
[----:B------:R-:W-:Y:S01]  /*55e0*/  UMOV UR16, UR4 ;  /* 0x0000000400107c82 */ /* 0x000fe20008000000 */
[----:B------:R-:W-:Y:S01]  /*55f0*/  UMOV UR17, 0x40000040 ;  /* 0x4000004000117882 */ /* 0x000fe20000000000 */
[----:B------:R-:W-:-:S06]  /*5600*/  WARPGROUP.ARRIVE ;  /* 0x00000000000079c5 */ /* 0x000fcc0000000000 */
[----:B------:R-:W-:Y:S03]  /*5610*/  HGMMA.64x256x16.F32.BF16 R24, gdesc[UR16].tnspA, R24, gsb0 ;  /* 0x23e00000101879f0 */ /* 0x000fe60008001818 */
[----:B------:R-:W-:Y:S02]  /*5620*/  WARPGROUP.DEPBAR.LE gsb0, 0x0 ;  /* 0x00008000000079c5 */ /* 0x000fe40000010000 */
[----:B------:R-:W-:Y:S04]  /*5630*/  STL.64 [R1], R24 ;  /* 0x0000001801007387 */ /* 0x000fe80000100a00 */
        /* <DEDUP_REMOVED lines=62> */
[----:B------:R0:W-:Y:S04]  /*5a20*/  STL.64 [R1+0x1f8], R150 ;  /* 0x0001f89601007387 */ /* 0x0001e80000100a00 */
[----:B0-----:R-:W2:Y:S04]  /*5a30*/  LDL.LU.64 R150, [R1+0x408] ;  /* 0x0004080001967983 */ /* 0x001ea80000300a00 */
[----:B------:R-:W2:Y:S04]  /*5a40*/  LDL.LU.64 R148, [R1+0x400] ;  /* 0x0004000001947983 */ /* 0x000ea80000300a00 */
        /* <DEDUP_REMOVED lines=37> */
[----:B------:R-:W2:Y:S01]  /*5ca0*/  LDL.LU.64 R72, [R1+0x2c8] ;  /* 0x0002c80001487983 */ /* 0x000ea20000300a00 */
[----:B------:R-:W-:-:S03]  /*5cb0*/  IMAD.MOV.U32 R240, RZ, RZ, R62 ;  /* 0x000000fffff07224 */ /* 0x000fc600078e003e */
        /* <DEDUP_REMOVED lines=9> */
[----:B------:R-:W-:Y:S02]  /*5d50*/  IMAD.MOV.U32 R235, RZ, RZ, R57 ;  /* 0x000000ffffeb7224 */ /* 0x000fe400078e0039 */
[----:B------:R-:W-:Y:S01]  /*5d60*/  IMAD.MOV.U32 R234, RZ, RZ, R56 ;  /* 0x000000ffffea7224 */ /* 0x000fe200078e0038 */
[----:B------:R-:W2:Y:S01]  /*5d70*/  LDL.LU.64 R60, [R1+0x298] ;  /* 0x00029800013c7983 */ /* 0x000ea20000300a00 */
[----:B------:R-:W-:Y:S02]  /*5d80*/  IMAD.MOV.U32 R233, RZ, RZ, R55 ;  /* 0x000000ffffe97224 */ /* 0x000fe400078e0037 */
[----:B------:R-:W-:Y:S01]  /*5d90*/  IMAD.MOV.U32 R232, RZ, RZ, R54 ;  /* 0x000000ffffe87224 */ /* 0x000fe200078e0036 */
[----:B------:R-:W2:Y:S01]  /*5da0*/  LDL.LU.64 R58, [R1+0x290] ;  /* 0x00029000013a7983 */ /* 0x000ea20000300a00 */
[----:B------:R-:W-:Y:S02]  /*5db0*/  IMAD.MOV.U32 R231, RZ, RZ, R53 ;  /* 0x000000ffffe77224 */ /* 0x000fe400078e0035 */
[----:B------:R-:W-:Y:S01]  /*5dc0*/  IMAD.MOV.U32 R230, RZ, RZ, R52 ;  /* 0x000000ffffe67224 */ /* 0x000fe200078e0034 */
[----:B------:R-:W2:Y:S01]  /*5dd0*/  LDL.LU.64 R56, [R1+0x288] ;  /* 0x0002880001387983 */ /* 0x000ea20000300a00 */
[----:B------:R-:W-:-:S02]  /*5de0*/  IMAD.MOV.U32 R229, RZ, RZ, R51 ;  /* 0x000000ffffe57224 */ /* 0x000fc400078e0033 */
        /* <DEDUP_REMOVED lines=40> */
[----:B------:R-:W2:Y:S04]  /*6070*/  LDL.LU.64 R28, [R1+0x218] ;  /* 0x00021800011c7983 */ /* 0x000ea80000300a00 */
[----:B------:R-:W2:Y:S04]  /*6080*/  LDL.LU.64 R26, [R1+0x210] ;  /* 0x00021000011a7983 */ /* 0x000ea80000300a00 */
[----:B------:R-:W2:Y:S01]  /*6090*/  LDL.LU.64 R24, [R1+0x208] ;  /* 0x0002080001187983 */ /* 0x000ea20000300a00 */
[----:B------:R-:W-:Y:S01]  /*60a0*/  UMOV UR10, UR18 ;  /* 0x00000012000a7c82 */ /* 0x000fe20008000000 */
[----:B------:R-:W-:Y:S01]  /*60b0*/  UMOV UR11, UR19 ;  /* 0x00000013000b7c82 */ /* 0x000fe20008000000 */
[----:B------:R-:W-:-:S04]  /*60c0*/  IMAD.WIDE R6, R245, 0x2, R6 ;  /* 0x00000002f5067825 */ /* 0x000fc800078e0206 */
[----:B------:R-:W-:Y:S02]  /*60d0*/  IMAD.MOV.U32 R250, RZ, RZ, R6 ;  /* 0x000000fffffa7224 */ /* 0x000fe400078e0006 */
[----:B------:R-:W-:Y:S02]  /*60e0*/  IMAD.MOV.U32 R249, RZ, RZ, R7 ;  /* 0x000000fffff97224 */ /* 0x000fe400078e0007 */
[----:B------:R-:W-:Y:S02]  /*60f0*/  IMAD.WIDE R6, R245, 0x2, R12 ;  /* 0x00000002f5067825 */ /* 0x000fe400078e020c */
[----:B------:R-:W0:Y:S02]  /*6100*/  LDC R13, c[0x0][0x238] ;  /* 0x00008e00ff0d7b82 */ /* 0x000e240000000800 */
[----:B------:R-:W-:Y:S02]  /*6110*/  IMAD.MOV.U32 R243, RZ, RZ, R6 ;  /* 0x000000fffff37224 */ /* 0x000fe400078e0006 */
[----:B------:R-:W-:-:S02]  /*6120*/  IMAD.MOV.U32 R203, RZ, RZ, R7 ;  /* 0x000000ffffcb7224 */ /* 0x000fc400078e0007 */
[----:B------:R-:W-:-:S04]  /*6130*/  IMAD.WIDE R6, R245, 0x2, R16 ;  /* 0x00000002f5067825 */ /* 0x000fc800078e0210 */
[----:B------:R-:W-:-:S04]  /*6140*/  IMAD.WIDE R10, R245, 0x2, R10 ;  /* 0x00000002f50a7825 */ /* 0x000fc800078e020a */
[----:B------:R-:W-:Y:S02]  /*6150*/  IMAD.MOV.U32 R17, RZ, RZ, R6 ;  /* 0x000000ffff117224 */ /* 0x000fe400078e0006 */
[----:B------:R-:W-:Y:S02]  /*6160*/  IMAD.MOV.U32 R16, RZ, RZ, R7 ;  /* 0x000000ffff107224 */ /* 0x000fe400078e0007 */
        /* <DEDUP_REMOVED lines=16> */
[----:B------:R-:W-:-:S04]  /*6270*/  IMAD.WIDE R10, R245, 0x2, R152 ;  /* 0x00000002f50a7825 */ /* 0x000fc800078e0298 */
[----:B------:R-:W-:Y:S02]  /*6280*/  IMAD.MOV.U32 R161, RZ, RZ, R6 ;  /* 0x000000ffffa17224 */ /* 0x000fe400078e0006 */
[----:B------:R-:W-:Y:S02]  /*6290*/  IMAD.MOV.U32 R160, RZ, RZ, R7 ;  /* 0x000000ffffa07224 */ /* 0x000fe400078e0007 */
[----:B------:R-:W-:-:S04]  /*62a0*/  IMAD.WIDE R6, R245, 0x2, R166 ;  /* 0x00000002f5067825 */ /* 0x000fc800078e02a6 */
[----:B------:R-:W-:Y:S02]  /*62b0*/  IMAD.MOV.U32 R246, RZ, RZ, R8 ;  /* 0x000000fffff67224 */ /* 0x000fe400078e0008 */
[----:B------:R-:W-:Y:S02]  /*62c0*/  IMAD.MOV.U32 R244, RZ, RZ, R9 ;  /* 0x000000fffff47224 */ /* 0x000fe400078e0009 */
        /* <DEDUP_REMOVED lines=20> */
[----:B------:R-:W-:Y:S01]  /*6410*/  IMAD.WIDE R8, R245, 0x2, R164 ;  /* 0x00000002f5087825 */ /* 0x000fe200078e02a4 */
[----:B--2---:R-:W-:-:S06]  /*6420*/  WARPGROUP.ARRIVE ;  /* 0x00000000000079c5 */ /* 0x004fcc0000000000 */
[----:B------:R-:W-:Y:S01]  /*6430*/  HGMMA.64x256x16.F32.BF16 R24, gdesc[UR8].tnspA, R24, gsb0 ;  /* 0x23e00000081879f0 */ /* 0x000fe20008001818 */
        /* <DEDUP_REMOVED lines=8> */
[----:B------:R-:W-:Y:S02]  /*64c0*/  VIADD R241, R241, 0xffffffff ;  /* 0xfffffffff1f17836 */ /* 0x000fe40000000000 */
[----:B------:R-:W-:-:S04]  /*64d0*/  IMAD.WIDE R8, R245, 0x2, R170 ;  /* 0x00000002f5087825 */ /* 0x000fc800078e02aa */
[----:B------:R-:W-:Y:S01]  /*64e0*/  IMAD.WIDE R10, R245, 0x2, R174 ;  /* 0x00000002f50a7825 */ /* 0x000fe200078e02ae */
[----:B------:R-:W-:-:S03]  /*64f0*/  ISETP.NE.U32.AND P0, PT, R241, RZ, PT ;  /* 0x000000fff100720c */ /* 0x000fc60003f05070 */
        /* <DEDUP_REMOVED lines=18> */
[----:B0-----:R-:W-:Y:S02]  /*6620*/  IMAD.SHL.U32 R13, R13, 0x10, RZ ;  /* 0x000000100d0d7824 */ /* 0x001fe400078e00ff */
        /* <DEDUP_REMOVED lines=9> */
[----:B------:R-:W-:-:S04]  /*66c0*/  IMAD.WIDE R8, R245, 0x2, R194 ;  /* 0x00000002f5087825 */ /* 0x000fc800078e02c2 */
[----:B------:R-:W-:Y:S02]  /*66d0*/  IMAD.MOV.U32 R197, RZ, RZ, R6 ;  /* 0x000000ffffc57224 */ /* 0x000fe400078e0006 */
[----:B------:R-:W-:Y:S02]  /*66e0*/  IMAD.MOV.U32 R6, RZ, RZ, R2 ;  /* 0x000000ffff067224 */ /* 0x000fe400078e0002 */
[----:B------:R-:W-:Y:S02]  /*66f0*/  IMAD.MOV.U32 R191, RZ, RZ, R10 ;  /* 0x000000ffffbf7224 */ /* 0x000fe400078e000a */
[----:B------:R-:W-:Y:S02]  /*6700*/  IMAD.MOV.U32 R190, RZ, RZ, R11 ;  /* 0x000000ffffbe7224 */ /* 0x000fe400078e000b */
[----:B------:R-:W-:Y:S02]  /*6710*/  IMAD.MOV.U32 R195, RZ, RZ, R8 ;  /* 0x000000ffffc37224 */ /* 0x000fe400078e0008 */
[----:B------:R-:W-:-:S02]  /*6720*/  IMAD.MOV.U32 R194, RZ, RZ, R9 ;  /* 0x000000ffffc27224 */ /* 0x000fc400078e0009 */
[----:B------:R-:W-:Y:S02]  /*6730*/  IMAD.MOV.U32 R196, RZ, RZ, R7 ;  /* 0x000000ffffc47224 */ /* 0x000fe400078e0007 */
[----:B------:R-:W-:Y:S02]  /*6740*/  IMAD.MOV.U32 R2, RZ, RZ, R3 ;  /* 0x000000ffff027224 */ /* 0x000fe400078e0003 */
[----:B------:R-:W-:Y:S01]  /*6750*/  VIADD R4, R4, 0xfffffff0 ;  /* 0xfffffff004047836 */ /* 0x000fe20000000000 */
[----:B------:R-:W-:Y:S02]  /*6760*/  WARPGROUP.DEPBAR.LE gsb0, 0x0 ;  /* 0x00008000000079c5 */ /* 0x000fe40000010000 */
[----:B------:R-:W-:Y:S05]  /*6770*/  @P0 BRA `(.L_x_1) ;  /* 0xffffffd000480947 */ /* 0x000fea000383ffff */
[----:B------:R0:W-:Y:S04]  /*6780*/  STL [R1+0x208], R252 ;  /* 0x000208fc01007387 */ /* 0x0001e80000100800 */
[----:B0-----:R-:W2:Y:S04]  /*6790*/  LDL.LU R252, [R1+0x1fc] ;  /* 0x0001fc0001fc7983 */ /* 0x001ea80000300800 */
[----:B------:R0:W-:Y:S04]  /*67a0*/  STL [R1+0x200], R5 ;  /* 0x0002000501007387 */ /* 0x0001e80000100800 */
[----:B0-----:R-:W3:Y:S04]  /*67b0*/  LDL.LU R5, [R1+0x1f4] ;  /* 0x0001f40001057983 */ /* 0x001ee80000300800 */
[----:B------:R-:W4:Y:S04]  /*67c0*/  LDL.LU R251, [R1+0x1ec] ;  /* 0x0001ec0001fb7983 */ /* 0x000f280000300800 */
        /* <DEDUP_REMOVED lines=76> */
[----:B------:R-:W4:Y:S01]  /*6c90*/  LDL.LU R9, [R1+0xb0] ;  /* 0x0000b00001097983 */ /* 0x000f220000300800 */
[----:B------:R-:W-:-:S03]  /*6ca0*/  F2FP.BF16.F32.PACK_AB R151, R151, R150 ;  /* 0x000000969797723e */ /* 0x000fc600000010ff */
[----:B------:R-:W4:Y:S01]  /*6cb0*/  LDL.LU R10, [R1+0xac] ;  /* 0x0000ac00010a7983 */ /* 0x000f220000300800 */
[----:B------:R-:W-:-:S03]  /*6cc0*/  F2FP.BF16.F32.PACK_AB R150, R149, R148 ;  /* 0x000000949596723e */ /* 0x000fc600000010ff */
[----:B------:R-:W4:Y:S04]  /*6cd0*/  LDL.LU R11, [R1+0xa8] ;  /* 0x0000a800010b7983 */ /* 0x000f280000300800 */
[----:B------:R-:W4:Y:S04]  /*6ce0*/  LDL.LU R14, [R1+0xa4] ;  /* 0x0000a400010e7983 */ /* 0x000f280000300800 */
[----:B------:R-:W4:Y:S04]  /*6cf0*/  LDL.LU R12, [R1+0xa0] ;  /* 0x0000a000010c7983 */ /* 0x000f280000300800 */
[----:B------:R-:W4:Y:S04]  /*6d00*/  LDL.LU R13, [R1+0x9c] ;  /* 0x00009c00010d7983 */ /* 0x000f280000300800 */
[----:B------:R-:W2:Y:S04]  /*6d10*/  LDL.LU R149, [R1+0x1f8] ;  /* 0x0001f80001957983 */ /* 0x000ea80000300800 */
[----:B------:R-:W3:Y:S01]  /*6d20*/  LDL.LU R148, [R1+0x1f0] ;  /* 0x0001f00001947983 */ /* 0x000ee20000300800 */
[----:B------:R-:W-:-:S02]  /*6d30*/  F2FP.BF16.F32.PACK_AB R147, R147, R146 ;  /* 0x000000929393723e */ /* 0x000fc400000010ff */
[----:B------:R-:W-:Y:S02]  /*6d40*/  F2FP.BF16.F32.PACK_AB R146, R145, R144 ;  /* 0x000000909192723e */ /* 0x000fe400000010ff */
[----:B--2---:R-:W-:Y:S02]  /*6d50*/  F2FP.BF16.F32.PACK_AB R149, R252, R149 ;  /* 0x00000095fc95723e */ /* 0x004fe400000010ff */
[----:B------:R0:W5:Y:S01]  /*6d60*/  LDL.LU R252, [R1+0x208] ;  /* 0x0002080001fc7983 */ /* 0x0001620000300800 */
[----:B---3--:R-:W-:-:S03]  /*6d70*/  F2FP.BF16.F32.PACK_AB R148, R5, R148 ;  /* 0x000000940594723e */ /* 0x008fc600000010ff */
[----:B------:R0:W5:Y:S04]  /*6d80*/  LDL.LU R5, [R1+0x200] ;  /* 0x0002000001057983 */ /* 0x0001680000300800 */
[----:B------:R-:W2:Y:S04]  /*6d90*/  LDL.LU R145, [R1+0x1e8] ;  /* 0x0001e80001917983 */ /* 0x000ea80000300800 */
[----:B------:R-:W3:Y:S01]  /*6da0*/  LDL.LU R144, [R1+0x1e0] ;  /* 0x0001e00001907983 */ /* 0x000ee20000300800 */
[----:B------:R-:W-:Y:S02]  /*6db0*/  F2FP.BF16.F32.PACK_AB R143, R143, R142 ;  /* 0x0000008e8f8f723e */ /* 0x000fe400000010ff */
[----:B------:R-:W-:-:S02]  /*6dc0*/  F2FP.BF16.F32.PACK_AB R139, R139, R138 ;  /* 0x0000008a8b8b723e */ /* 0x000fc400000010ff */
[----:B------:R-:W-:Y:S02]  /*6dd0*/  F2FP.BF16.F32.PACK_AB R135, R135, R134 ;  /* 0x000000868787723e */ /* 0x000fe400000010ff */
[----:B------:R-:W-:Y:S02]  /*6de0*/  F2FP.BF16.F32.PACK_AB R131, R131, R130 ;  /* 0x000000828383723e */ /* 0x000fe400000010ff */
[----:B------:R-:W-:Y:S02]  /*6df0*/  F2FP.BF16.F32.PACK_AB R127, R127, R126 ;  /* 0x0000007e7f7f723e */ /* 0x000fe400000010ff */
[----:B------:R-:W-:Y:S02]  /*6e00*/  F2FP.BF16.F32.PACK_AB R123, R123, R122 ;  /* 0x0000007a7b7b723e */ /* 0x000fe400000010ff */
        /* <DEDUP_REMOVED lines=54> */
[----:B----4-:R-:W-:Y:S02]  /*7170*/  F2FP.BF16.F32.PACK_AB R141, R198, R0 ;  /* 0x00000000c68d723e */ /* 0x010fe400000010ff */
        /* <DEDUP_REMOVED lines=59> */
[----:B--2---:R-:W-:Y:S02]  /*7530*/  F2FP.BF16.F32.PACK_AB R145, R251, R145 ;  /* 0x00000091fb91723e */ /* 0x004fe400000010ff */
[----:B------:R-:W1:Y:S01]  /*7540*/  S2R R251, SR_TID.X ;  /* 0x0000000000fb7919 */ /* 0x000e620000002100 */
[----:B---3--:R-:W-:-:S02]  /*7550*/  F2FP.BF16.F32.PACK_AB R144, R199, R144 ;  /* 0x00000090c790723e */ /* 0x008fc400000010ff */
[----:B------:R-:W2:Y:S01]  /*7560*/  S2R R199, SR_TID.X ;  /* 0x0000000000c77919 */ /* 0x000ea20000002100 */
[----:B-1----:R-:W-:Y:S02]  /*7570*/  LOP3.LUT R251, R251, 0x7f, RZ, 0xc0, !PT ;  /* 0x0000007ffbfb7812 */ /* 0x002fe400078ec0ff */
[----:B0-2---:R-:W-:-:S07]  /*7580*/  LOP3.LUT R199, R199, 0xf, RZ, 0xc0, !PT ;  /* 0x0000000fc7c77812 */ /* 0x005fce00078ec0ff */
.L_x_0:
[----:B------:R-:W0:Y:S01]  /*7590*/  S2R R2, SR_TID.X ;  /* 0x0000000000027919 */ /* 0x000e220000002100 */
[----:B------:R-:W-:Y:S01]  /*75a0*/  ULDC.64 UR8, c[0x0][0x228] ;  /* 0x00008a0000087ab9 */ /* 0x000fe20000000a00 */
[----:B-----5:R-:W-:Y:S01]  /*75b0*/  VIADD R0, R5, 0x1 ;  /* 0x0000000105007836 */ /* 0x020fe20000000000 */
[----:B------:R-:W-:Y:S01]  /*75c0*/  ISETP.GE.AND P0, PT, R252, UR8, PT ;  /* 0x00000008fc007c0c */ /* 0x000fe2000bf06270 */
[----:B------:R-:W-:Y:S01]  /*75d0*/  ULDC UR4, c[0x0][0x22c] ;  /* 0x00008b0000047ab9 */ /* 0x000fe20000000800 */
[----:B------:R-:W-:Y:S01]  /*75e0*/  LEA R199, R199, UR6, 0x4 ;  /* 0x00000006c7c77c11 */ /* 0x000fe2000f8e20ff */
[C---:B------:R-:W-:Y:S01]  /*75f0*/  VIADD R6, R5.reuse, 0x2 ;  /* 0x0000000205067836 */ /* 0x040fe20000000000 */
[----:B------:R-:W-:Y:S01]  /*7600*/  BAR.SYNC.DEFER_BLOCKING 0x0 ;  /* 0x0000000000007b1d */ /* 0x000fe20000010000 */
[----:B------:R-:W-:Y:S01]  /*7610*/  ISETP.LT.AND P5, PT, R0, UR4, !P0 ;  /* 0x0000000400007c0c */ /* 0x000fe2000c7a1270 */
[----:B------:R-:W-:Y:S01]  /*7620*/  VIADD R4, R5, 0x3 ;  /* 0x0000000305047836 */ /* 0x000fe20000000000 */
[----:B------:R-:W-:-:S02]  /*7630*/  LEA R251, R251, UR6, 0x4 ;  /* 0x00000006fbfb7c11 */ /* 0x000fc4000f8e20ff */
[C---:B------:R-:W-:Y:S01]  /*7640*/  ISETP.LT.AND P4, PT, R5.reuse, UR9, !P0 ;  /* 0x0000000905007c0c */ /* 0x040fe2000c781270 */
[----:B------:R-:W-:Y:S01]  /*7650*/  ULDC UR4, c[0x0][0x22c] ;  /* 0x00008b0000047ab9 */ /* 0x000fe20000000800 */
[----:B------:R-:W-:Y:S01]  /*7660*/  ULDC UR5, c[0x0][0x22c] ;  /* 0x00008b0000057ab9 */ /* 0x000fe20000000800 */
[----:B------:R-:W-:Y:S01]  /*7670*/  ISETP.LT.AND P2, PT, R6, UR4, !P0 ;  /* 0x0000000406007c0c */ /* 0x000fe2000c741270 */
[----:B------:R-:W-:Y:S01]  /*7680*/  ULDC UR4, c[0x0][0x22c] ;  /* 0x00008b0000047ab9 */ /* 0x000fe20000000800 */
[----:B------:R-:W-:Y:S01]  /*7690*/  ISETP.LT.AND P1, PT, R4, UR5, !P0 ;  /* 0x0000000504007c0c */ /* 0x000fe2000c721270 */
[----:B------:R-:W-:Y:S01]  /*76a0*/  ULDC UR6, c[0x0][0x248] ;  /* 0x0000920000067ab9 */ /* 0x000fe20000000800 */
[C---:B------:R-:W-:Y:S01]  /*76b0*/  VIADD R4, R5.reuse, 0x5 ;  /* 0x0000000505047836 */ /* 0x040fe20000000000 */
[----:B------:R-:W-:Y:S01]  /*76c0*/  ULDC UR7, c[0x0][0x22c] ;  /* 0x00008b0000077ab9 */ /* 0x000fe20000000800 */
[----:B------:R-:W-:Y:S01]  /*76d0*/  IMAD R7, R5, UR6, RZ ;  /* 0x0000000605077c24 */ /* 0x000fe2000f8e02ff */
[----:B------:R-:W-:Y:S01]  /*76e0*/  ULDC UR6, c[0x0][0x248] ;  /* 0x0000920000067ab9 */ /* 0x000fe20000000800 */
[----:B0-----:R-:W-:-:S02]  /*76f0*/  IMAD.SHL.U32 R0, R2, 0x8, RZ ;  /* 0x0000000802007824 */ /* 0x001fc400078e00ff */
[----:B------:R-:W-:-:S03]  /*7700*/  IMAD.SHL.U32 R2, R2, 0x40, RZ ;  /* 0x0000004002027824 */ /* 0x000fc600078e00ff */
[----:B------:R-:W-:Y:S02]  /*7710*/  LOP3.LUT R0, R0, 0x300, RZ, 0xc0, !PT ;  /* 0x0000030000007812 */ /* 0x000fe400078ec0ff */
[----:B------:R-:W-:Y:S01]  /*7720*/  LOP3.LUT R3, R2, 0x400, RZ, 0xc0, !PT ;  /* 0x0000040002037812 */ /* 0x000fe200078ec0ff */
[----:B------:R-:W-:-:S03]  /*7730*/  VIADD R2, R5, 0x4 ;  /* 0x0000000405027836 */ /* 0x000fc60000000000 */
[----:B------:R-:W-:Y:S02]  /*7740*/  IADD3 R3, R0, R199, R3 ;  /* 0x000000c700037210 */ /* 0x000fe40007ffe003 */
[----:B------:R-:W-:Y:S01]  /*7750*/  ISETP.LT.AND P3, PT, R2, UR4, !P0 ;  /* 0x0000000402007c0c */ /* 0x000fe2000c761270 */
[----:B------:R-:W-:Y:S02]  /*7760*/  ULDC UR4, c[0x0][0x244] ;  /* 0x0000910000047ab9 */ /* 0x000fe40000000800 */
[----:B------:R-:W-:Y:S01]  /*7770*/  STSM.16.M88.4 [R3], R24 ;  /* 0x0000001803007844 */ /* 0x000fe20000000200 */
[----:B------:R-:W-:Y:S01]  /*7780*/  IMAD R2, R252, UR4, RZ ;  /* 0x00000004fc027c24 */ /* 0x000fe2000f8e02ff */
[----:B------:R-:W-:Y:S01]  /*7790*/  ULDC.64 UR4, c[0x0][0x220] ;  /* 0x0000880000047ab9 */ /* 0x000fe20000000a00 */
[----:B------:R-:W-:Y:S03]  /*77a0*/  BAR.SYNC.DEFER_BLOCKING 0x0 ;  /* 0x0000000000007b1d */ /* 0x000fe60000010000 */
[----:B------:R-:W-:-:S03]  /*77b0*/  LEA R0, P6, R2, UR4, 0x1 ;  /* 0x0000000402007c11 */ /* 0x000fc6000f8c08ff */
[----:B------:R-:W-:Y:S01]  /*77c0*/  ULDC UR4, c[0x0][0x248] ;  /* 0x0000920000047ab9 */ /* 0x000fe20000000800 */
[----:B------:R-:W-:Y:S01]  /*77d0*/  LEA.HI.X.SX32 R2, R2, UR5, 0x1, P6 ;  /* 0x0000000502027c11 */ /* 0x000fe2000b0f0eff */
[----:B------:R-:W-:Y:S01]  /*77e0*/  ULDC UR5, c[0x0][0x22c] ;  /* 0x00008b0000057ab9 */ /* 0x000fe20000000800 */
[C---:B------:R-:W-:Y:S01]  /*77f0*/  LEA R6, P6, R7.reuse, R0, 0x1 ;  /* 0x0000000007067211 */ /* 0x040fe200078c08ff */
[----:B------:R-:W0:Y:S01]  /*7800*/  LDS.128 R8, [R251] ;  /* 0x00000000fb087984 */ /* 0x000e220000000c00 */
[----:B------:R-:W-:Y:S06]  /*7810*/  BAR.SYNC.DEFER_BLOCKING 0x0 ;  /* 0x0000000000007b1d */ /* 0x000fec0000010000 */
[----:B------:R-:W-:Y:S02]  /*7820*/  STSM.16.M88.4 [R3], R28 ;  /* 0x0000001c03007844 */ /* 0x000fe40000000200 */
[----:B------:R-:W-:Y:S06]  /*7830*/  BAR.SYNC.DEFER_BLOCKING 0x0 ;  /* 0x0000000000007b1d */ /* 0x000fec0000010000 */
[----:B------:R-:W1:Y:S02]  /*7840*/  LDS.128 R12, [R251] ;  /* 0x00000000fb0c7984 */ /* 0x000e640000000c00 */
[----:B------:R-:W-:Y:S06]  /*7850*/  BAR.SYNC.DEFER_BLOCKING 0x0 ;  /* 0x0000000000007b1d */ /* 0x000fec0000010000 */
[----:B------:R-:W-:Y:S02]  /*7860*/  STSM.16.M88.4 [R3], R32 ;  /* 0x0000002003007844 */ /* 0x000fe40000000200 */
[----:B------:R-:W-:Y:S06]  /*7870*/  BAR.SYNC.DEFER_BLOCKING 0x0 ;  /* 0x0000000000007b1d */ /* 0x000fec0000010000 */
[----:B------:R-:W-:Y:S02]  /*7880*/  LDS.128 R16, [R251] ;  /* 0x00000000fb107984 */ /* 0x000fe40000000c00 */
        /* <DEDUP_REMOVED lines=97> */
[----:B------:R2:W-:Y:S02]  /*7ea0*/  STSM.16.M88.4 [R3], R132 ;  /* 0x0000008403007844 */ /* 0x0005e40000000200 */
[----:B------:R-:W-:Y:S01]  /*7eb0*/  BAR.SYNC.DEFER_BLOCKING 0x0 ;  /* 0x0000000000007b1d */ /* 0x000fe20000010000 */
[----:B--2---:R-:W-:-:S05]  /*7ec0*/  VIADD R133, R7, UR4 ;  /* 0x0000000407857c36 */ /* 0x004fca0008000000 */
[----:B------:R-:W-:Y:S01]  /*7ed0*/  ULDC UR4, c[0x0][0x248] ;  /* 0x0000920000047ab9 */ /* 0x000fe20000000800 */
[----:B------:R-:W-:Y:S02]  /*7ee0*/  LEA.HI.X.SX32 R7, R7, R2, 0x1, P6 ;  /* 0x0000000207077211 */ /* 0x000fe400030f0eff */
[----:B0-----:R-:W-:Y:S02]  /*7ef0*/  PRMT R135, R8, 0x7632, R135 ;  /* 0x0000763208877816 */ /* 0x001fe40000000087 */
[C---:B------:R-:W-:Y:S01]  /*7f00*/  LEA R132, P6, R133.reuse, R0, 0x1 ;  /* 0x0000000085847211 */ /* 0x040fe200078c08ff */
[----:B------:R-:W-:Y:S01]  /*7f10*/  LDS.128 R116, [R251] ;  /* 0x00000000fb747984 */ /* 0x000fe20000000c00 */
[----:B------:R-:W-:Y:S06]  /*7f20*/  BAR.SYNC.DEFER_BLOCKING 0x0 ;  /* 0x0000000000007b1d */ /* 0x000fec0000010000 */
[----:B------:R0:W-:Y:S02]  /*7f30*/  STSM.16.M88.4 [R3], R136 ;  /* 0x0000008803007844 */ /* 0x0001e40000000200 */
[----:B------:R-:W-:Y:S01]  /*7f40*/  BAR.SYNC.DEFER_BLOCKING 0x0 ;  /* 0x0000000000007b1d */ /* 0x000fe20000010000 */
[C---:B0-----:R-:W-:Y:S01]  /*7f50*/  VIADD R137, R133.reuse, UR4 ;  /* 0x0000000485897c36 */ /* 0x041fe20008000000 */
[----:B------:R-:W-:-:S04]  /*7f60*/  LEA.HI.X.SX32 R133, R133, R2, 0x1, P6 ;  /* 0x0000000285857211 */ /* 0x000fc800030f0eff */
[----:B------:R-:W-:Y:S01]  /*7f70*/  ULDC UR4, c[0x0][0x248] ;  /* 0x0000920000047ab9 */ /* 0x000fe20000000800 */
[----:B------:R-:W-:Y:S01]  /*7f80*/  LEA R134, P6, R137, R0, 0x1 ;  /* 0x0000000089867211 */ /* 0x000fe200078c08ff */
[----:B------:R-:W-:Y:S01]  /*7f90*/  LDS.128 R120, [R251] ;  /* 0x00000000fb787984 */ /* 0x000fe20000000c00 */
[----:B------:R-:W-:Y:S06]  /*7fa0*/  BAR.SYNC.DEFER_BLOCKING 0x0 ;  /* 0x0000000000007b1d */ /* 0x000fec0000010000 */
[----:B------:R-:W-:Y:S02]  /*7fb0*/  STSM.16.M88.4 [R3], R140 ;  /* 0x0000008c03007844 */ /* 0x000fe40000000200 */
[----:B------:R-:W-:Y:S06]  /*7fc0*/  BAR.SYNC.DEFER_BLOCKING 0x0 ;  /* 0x0000000000007b1d */ /* 0x000fec0000010000 */
[----:B------:R-:W-:Y:S02]  /*7fd0*/  LDS.128 R124, [R251] ;  /* 0x00000000fb7c7984 */ /* 0x000fe40000000c00 */
[----:B------:R-:W-:Y:S06]  /*7fe0*/  BAR.SYNC.DEFER_BLOCKING 0x0 ;  /* 0x0000000000007b1d */ /* 0x000fec0000010000 */
[----:B------:R-:W-:Y:S02]  /*7ff0*/  STSM.16.M88.4 [R3], R144 ;  /* 0x0000009003007844 */ /* 0x000fe40000000200 */
[----:B------:R-:W-:Y:S06]  /*8000*/  BAR.SYNC.DEFER_BLOCKING 0x0 ;  /* 0x0000000000007b1d */ /* 0x000fec0000010000 */
[----:B------:R-:W0:Y:S02]  /*8010*/  LDS.128 R128, [R251] ;  /* 0x00000000fb807984 */ /* 0x000e240000000c00 */
[----:B------:R-:W-:Y:S06]  /*8020*/  BAR.SYNC.DEFER_BLOCKING 0x0 ;  /* 0x0000000000007b1d */ /* 0x000fec0000010000 */
[----:B------:R2:W-:Y:S02]  /*8030*/  STSM.16.M88.4 [R3], R148 ;  /* 0x0000009403007844 */ /* 0x0005e40000000200 */
[----:B------:R-:W-:Y:S01]  /*8040*/  BAR.SYNC.DEFER_BLOCKING 0x0 ;  /* 0x0000000000007b1d */ /* 0x000fe20000010000 */
[----:B--2---:R-:W-:-:S05]  /*8050*/  VIADD R3, R5, 0x6 ;  /* 0x0000000605037836 */ /* 0x004fca0000000000 */
[----:B------:R-:W-:Y:S01]  /*8060*/  @P4 STG.E.U16 desc[UR12][R6.64], R8 ;  /* 0x0000000806004986 */ /* 0x000fe2000c10150c */
[----:B------:R-:W-:Y:S01]  /*8070*/  ISETP.LT.AND P4, PT, R4, UR5, !P0 ;  /* 0x0000000504007c0c */ /* 0x000fe2000c781270 */
[----:B------:R-:W-:Y:S01]  /*8080*/  ULDC UR5, c[0x0][0x22c] ;  /* 0x00008b0000057ab9 */ /* 0x000fe20000000800 */
[----:B------:R-:W-:Y:S01]  /*8090*/  VIADD R4, R5, 0x7 ;  /* 0x0000000705047836 */ /* 0x000fe20000000000 */
[----:B------:R2:W-:Y:S01]  /*80a0*/  @P5 STG.E.U16 desc[UR12][R132.64], R135 ;  /* 0x0000008784005986 */ /* 0x0005e2000c10150c */
[----:B------:R-:W-:Y:S01]  /*80b0*/  ISETP.LT.AND P5, PT, R3, UR5, !P0 ;  /* 0x0000000503007c0c */ /* 0x000fe2000c7a1270 */
[----:B------:R-:W-:Y:S02]  /*80c0*/  ULDC UR5, c[0x0][0x22c] ;  /* 0x00008b0000057ab9 */ /* 0x000fe40000000800 */
[----:B------:R-:W3:Y:S01]  /*80d0*/  LDS.128 R248, [R251] ;  /* 0x00000000fbf87984 */ /* 0x000ee20000000c00 */
[C---:B--2---:R-:W-:Y:S01]  /*80e0*/  LEA.HI.X.SX32 R135, R137.reuse, R2, 0x1, P6 ;  /* 0x0000000289877211 */ /* 0x044fe200030f0eff */
[----:B------:R-:W-:Y:S01]  /*80f0*/  VIADD R137, R137, UR4 ;  /* 0x0000000489897c36 */ /* 0x000fe20008000000 */
[----:B------:R-:W-:Y:S01]  /*8100*/  ULDC UR4, c[0x0][0x248] ;  /* 0x0000920000047ab9 */ /* 0x000fe20000000800 */
[----:B------:R-:W-:-:S02]  /*8110*/  PRMT R133, R9, 0x7632, R133 ;  /* 0x0000763209857816 */ /* 0x000fc40000000085 */
[----:B------:R-:W-:Y:S01]  /*8120*/  @P2 STG.E.U16 desc[UR12][R134.64], R9 ;  /* 0x0000000986002986 */ /* 0x000fe2000c10150c */
[C---:B------:R-:W-:Y:S01]  /*8130*/  LEA R6, P2, R137.reuse, R0, 0x1 ;  /* 0x0000000089067211 */ /* 0x040fe200078408ff */
[C---:B------:R-:W-:Y:S01]  /*8140*/  VIADD R3, R137.reuse, UR4 ;  /* 0x0000000489037c36 */ /* 0x040fe20008000000 */
[----:B------:R-:W-:Y:S02]  /*8150*/  ULDC UR4, c[0x0][0x22c] ;  /* 0x00008b0000047ab9 */ /* 0x000fe40000000800 */
[----:B------:R-:W-:Y:S02]  /*8160*/  LEA.HI.X.SX32 R7, R137, R2, 0x1, P2 ;  /* 0x0000000289077211 */ /* 0x000fe400010f0eff */
[----:B------:R-:W-:Y:S01]  /*8170*/  ISETP.LT.AND P2, PT, R4, UR5, !P0 ;  /* 0x0000000504007c0c */ /* 0x000fe2000c741270 */
[----:B------:R-:W-:Y:S01]  /*8180*/  VIADD R4, R5, 0x8 ;  /* 0x0000000805047836 */ /* 0x000fe20000000000 */
[----:B------:R-:W-:Y:S01]  /*8190*/  LEA R132, P6, R3, R0, 0x1 ;  /* 0x0000000003847211 */ /* 0x000fe200078c08ff */
[----:B------:R2:W-:Y:S01]  /*81a0*/  @P1 STG.E.U16 desc[UR12][R6.64], R133 ;  /* 0x0000008506001986 */ /* 0x0005e2000c10150c */
[----:B------:R-:W-:-:S02]  /*81b0*/  ULDC UR5, c[0x0][0x22c] ;  /* 0x00008b0000057ab9 */ /* 0x000fc40000000800 */
[----:B------:R-:W-:Y:S01]  /*81c0*/  ISETP.LT.AND P1, PT, R4, UR4, !P0 ;  /* 0x0000000404007c0c */ /* 0x000fe2000c721270 */
[----:B------:R-:W-:Y:S01]  /*81d0*/  ULDC UR4, c[0x0][0x248] ;  /* 0x0000920000047ab9 */ /* 0x000fe20000000800 */
[----:B------:R-:W-:Y:S01]  /*81e0*/  VIADD R4, R5, 0x9 ;  /* 0x0000000905047836 */ /* 0x000fe20000000000 */
[C---:B--2---:R-:W-:Y:S01]  /*81f0*/  LEA.HI.X.SX32 R133, R3.reuse, R2, 0x1, P6 ;  /* 0x0000000203857211 */ /* 0x044fe200030f0eff */
[----:B------:R-:W-:Y:S01]  /*8200*/  VIADD R3, R3, UR4 ;  /* 0x0000000403037c36 */ /* 0x000fe20008000000 */
[----:B------:R-:W-:Y:S01]  /*8210*/  ULDC UR4, c[0x0][0x22c] ;  /* 0x00008b0000047ab9 */ /* 0x000fe20000000800 */
[----:B------:R-:W-:Y:S02]  /*8220*/  PRMT R7, R10, 0x7632, R7 ;  /* 0x000076320a077816 */ /* 0x000fe40000000007 */
[----:B------:R2:W-:Y:S01]  /*8230*/  @P3 STG.E.U16 desc[UR12][R132.64], R10 ;  /* 0x0000000a84003986 */ /* 0x0005e2000c10150c */
[C---:B------:R-:W-:Y:S02]  /*8240*/  LEA R8, P6, R3.reuse, R0, 0x1 ;  /* 0x0000000003087211 */ /* 0x040fe400078c08ff */
[----:B------:R-:W-:Y:S01]  /*8250*/  ISETP.LT.AND P3, PT, R4, UR4, !P0 ;  /* 0x0000000404007c0c */ /* 0x000fe2000c761270 */
[----:B------:R-:W-:Y:S01]  /*8260*/  ULDC UR4, c[0x0][0x248] ;  /* 0x0000920000047ab9 */ /* 0x000fe20000000800 */
[C---:B------:R-:W-:Y:S01]  /*8270*/  LEA.HI.X.SX32 R9, R3.reuse, R2, 0x1, P6 ;  /* 0x0000000203097211 */ /* 0x040fe200030f0eff */
[----:B------:R-:W-:Y:S01]  /*8280*/  VIADD R3, R3, UR4 ;  /* 0x0000000403037c36 */ /* 0x000fe20008000000 */
[----:B------:R-:W-:Y:S01]  /*8290*/  ULDC UR4, c[0x0][0x248] ;  /* 0x0000920000047ab9 */ /* 0x000fe20000000800 */
[----:B------:R-:W-:-:S02]  /*82a0*/  VIADD R4, R5, 0xa ;  /* 0x0000000a05047836 */ /* 0x000fc40000000000 */
[----:B------:R4:W-:Y:S01]  /*82b0*/  @P4 STG.E.U16 desc[UR12][R8.64], R7 ;  /* 0x0000000708004986 */ /* 0x0009e2000c10150c */
[C---:B------:R-:W-:Y:S01]  /*82c0*/  LEA R6, P4, R3.reuse, R0, 0x1 ;  /* 0x0000000003067211 */ /* 0x040fe200078808ff */
[----:B--2---:R-:W-:Y:S01]  /*82d0*/  VIADD R133, R3, UR4 ;  /* 0x0000000403857c36 */ /* 0x004fe20008000000 */
[----:B------:R-:W-:Y:S01]  /*82e0*/  ISETP.LT.AND P6, PT, R4, UR5, !P0 ;  /* 0x0000000504007c0c */ /* 0x000fe2000c7c1270 */
[----:B------:R-:W-:Y:S01]  /*82f0*/  ULDC UR5, c[0x0][0x248] ;  /* 0x0000920000057ab9 */ /* 0x000fe20000000800 */
[----:B------:R-:W-:Y:S01]  /*8300*/  VIADD R4, R5, 0xb ;  /* 0x0000000b05047836 */ /* 0x000fe20000000000 */
[----:B------:R-:W-:Y:S01]  /*8310*/  ULDC UR4, c[0x0][0x22c] ;  /* 0x00008b0000047ab9 */ /* 0x000fe20000000800 */
[----:B----4-:R-:W-:Y:S01]  /*8320*/  LEA.HI.X.SX32 R7, R3, R2, 0x1, P4 ;  /* 0x0000000203077211 */ /* 0x010fe200020f0eff */
[C---:B------:R-:W-:Y:S01]  /*8330*/  VIADD R3, R133.reuse, UR5 ;  /* 0x0000000585037c36 */ /* 0x040fe20008000000 */
[----:B------:R-:W-:Y:S01]  /*8340*/  LEA R132, P4, R133, R0, 0x1 ;  /* 0x0000000085847211 */ /* 0x000fe200078808ff */
[----:B------:R-:W-:Y:S01]  /*8350*/  ULDC UR5, c[0x0][0x22c] ;  /* 0x00008b0000057ab9 */ /* 0x000fe20000000800 */
[----:B------:R-:W-:Y:S01]  /*8360*/  PRMT R9, R11, 0x7632, R9 ;  /* 0x000076320b097816 */ /* 0x000fe20000000009 */
[----:B------:R-:W-:Y:S01]  /*8370*/  @P5 STG.E.U16 desc[UR12][R6.64], R11 ;  /* 0x0000000b06005986 */ /* 0x000fe2000c10150c */
[----:B------:R-:W-:-:S02]  /*8380*/  LEA.HI.X.SX32 R133, R133, R2, 0x1, P4 ;  /* 0x0000000285857211 */ /* 0x000fc400020f0eff */
[----:B------:R-:W-:Y:S01]  /*8390*/  ISETP.LT.AND P5, PT, R4, UR4, !P0 ;  /* 0x0000000404007c0c */ /* 0x000fe2000c7a1270 */
[----:B------:R-:W-:Y:S01]  /*83a0*/  VIADD R4, R5, 0xc ;  /* 0x0000000c05047836 */ /* 0x000fe20000000000 */
[C---:B------:R-:W-:Y:S01]  /*83b0*/  LEA R8, P4, R3.reuse, R0, 0x1 ;  /* 0x0000000003087211 */ /* 0x040fe200078808ff */
[----:B------:R2:W-:Y:S01]  /*83c0*/  @P2 STG.E.U16 desc[UR12][R132.64], R9 ;  /* 0x0000000984002986 */ /* 0x0005e2000c10150c */
[----:B------:R-:W-:Y:S02]  /*83d0*/  ULDC UR4, c[0x0][0x22c] ;  /* 0x00008b0000047ab9 */ /* 0x000fe40000000800 */
[----:B--2---:R-:W-:Y:S02]  /*83e0*/  LEA.HI.X.SX32 R9, R3, R2, 0x1, P4 ;  /* 0x0000000203097211 */ /* 0x004fe400020f0eff */
[----:B------:R-:W-:Y:S01]  /*83f0*/  ISETP.LT.AND P4, PT, R4, UR4, !P0 ;  /* 0x0000000404007c0c */ /* 0x000fe2000c781270 */
[----:B------:R-:W-:Y:S01]  /*8400*/  ULDC UR4, c[0x0][0x248] ;  /* 0x0000920000047ab9 */ /* 0x000fe20000000800 */
[----:B------:R-:W-:Y:S01]  /*8410*/  VIADD R4, R5, 0xd ;  /* 0x0000000d05047836 */ /* 0x000fe20000000000 */
[----:B-1----:R1:W-:Y:S01]  /*8420*/  @P1 STG.E.U16 desc[UR12][R8.64], R12 ;  /* 0x0000000c08001986 */ /* 0x0023e2000c10150c */
[----:B------:R-:W-:Y:S01]  /*8430*/  VIADD R3, R3, UR4 ;  /* 0x0000000403037c36 */ /* 0x000fe20008000000 */
[----:B------:R-:W-:-:S02]  /*8440*/  ULDC UR4, c[0x0][0x22c] ;  /* 0x00008b0000047ab9 */ /* 0x000fc40000000800 */
[----:B------:R-:W-:Y:S01]  /*8450*/  ISETP.LT.AND P2, PT, R4, UR4, !P0 ;  /* 0x0000000404007c0c */ /* 0x000fe2000c741270 */
[----:B------:R-:W-:Y:S01]  /*8460*/  ULDC UR4, c[0x0][0x248] ;  /* 0x0000920000047ab9 */ /* 0x000fe20000000800 */
[----:B------:R-:W-:Y:S01]  /*8470*/  LEA R6, P1, R3, R0, 0x1 ;  /* 0x0000000003067211 */ /* 0x000fe200078208ff */
[----:B------:R-:W-:-:S03]  /*8480*/  VIADD R4, R5, 0xe ;  /* 0x0000000e05047836 */ /* 0x000fc60000000000 */
[C---:B------:R-:W-:Y:S01]  /*8490*/  LEA.HI.X.SX32 R7, R3.reuse, R2, 0x1, P1 ;  /* 0x0000000203077211 */ /* 0x040fe200008f0eff */
[----:B------:R-:W-:Y:S01]  /*84a0*/  VIADD R3, R3, UR4 ;  /* 0x0000000403037c36 */ /* 0x000fe20008000000 */
[----:B-1----:R-:W-:Y:S01]  /*84b0*/  PRMT R9, R12, 0x7632, R9 ;  /* 0x000076320c097816 */ /* 0x002fe20000000009 */
[----:B------:R-:W-:Y:S01]  /*84c0*/  ULDC UR4, c[0x0][0x248] ;  /* 0x0000920000047ab9 */ /* 0x000fe20000000800 */
[----:B------:R-:W-:Y:S01]  /*84d0*/  ISETP.LT.AND P1, PT, R4, UR5, !P0 ;  /* 0x0000000504007c0c */ /* 0x000fe2000c721270 */
[C---:B------:R-:W-:Y:S01]  /*84e0*/  VIADD R11, R3.reuse, UR4 ;  /* 0x00000004030b7c36 */ /* 0x040fe20008000000 */
[----:B------:R-:W-:Y:S01]  /*84f0*/  ULDC UR4, c[0x0][0x248] ;  /* 0x0000920000047ab9 */ /* 0x000fe20000000800 */
[----:B------:R1:W-:Y:S01]  /*8500*/  @P3 STG.E.U16 desc[UR12][R6.64], R9 ;  /* 0x0000000906003986 */ /* 0x0003e2000c10150c */
[----:B------:R-:W-:Y:S01]  /*8510*/  LEA R8, P3, R3, R0, 0x1 ;  /* 0x0000000003087211 */ /* 0x000fe200078608ff */
[----:B------:R-:W-:Y:S01]  /*8520*/  VIADD R4, R5, 0xf ;  /* 0x0000000f05047836 */ /* 0x000fe20000000000 */
[----:B------:R-:W-:Y:S01]  /*8530*/  ULDC UR5, c[0x0][0x22c] ;  /* 0x00008b0000057ab9 */ /* 0x000fe20000000800 */
[----:B0-----:R-:W-:-:S02]  /*8540*/  PRMT R12, R131, 0x7632, R12 ;  /* 0x00007632830c7816 */ /* 0x001fc4000000000c */
[----:B-1----:R-:W-:Y:S01]  /*8550*/  LEA.HI.X.SX32 R9, R3, R2, 0x1, P3 ;  /* 0x0000000203097211 */ /* 0x002fe200018f0eff */
[C---:B------:R-:W-:Y:S01]  /*8560*/  VIADD R3, R11.reuse, UR4 ;  /* 0x000000040b037c36 */ /* 0x040fe20008000000 */
[----:B------:R-:W-:Y:S01]  /*8570*/  LEA R10, P3, R11, R0, 0x1 ;  /* 0x000000000b0a7211 */ /* 0x000fe200078608ff */
[----:B------:R-:W-:Y:S01]  /*8580*/  ULDC UR4, c[0x0][0x248] ;  /* 0x0000920000047ab9 */ /* 0x000fe20000000800 */
[----:B------:R-:W-:Y:S01]  /*8590*/  PRMT R7, R13, 0x7632, R7 ;  /* 0x000076320d077816 */ /* 0x000fe20000000007 */
[----:B------:R-:W-:Y:S01]  /*85a0*/  @P6 STG.E.U16 desc[UR12][R8.64], R13 ;  /* 0x0000000d08006986 */ /* 0x000fe2000c10150c */
[----:B------:R-:W-:Y:S02]  /*85b0*/  LEA.HI.X.SX32 R11, R11, R2, 0x1, P3 ;  /* 0x000000020b0b7211 */ /* 0x000fe400018f0eff */
[----:B------:R-:W-:Y:S02]  /*85c0*/  LEA R6, P6, R3, R0, 0x1 ;  /* 0x0000000003067211 */ /* 0x000fe400078c08ff */
[----:B------:R-:W-:Y:S01]  /*85d0*/  ISETP.LT.AND P3, PT, R4, UR5, !P0 ;  /* 0x0000000504007c0c */ /* 0x000fe2000c761270 */
[----:B------:R0:W-:Y:S01]  /*85e0*/  @P5 STG.E.U16 desc[UR12][R10.64], R7 ;  /* 0x000000070a005986 */ /* 0x0001e2000c10150c */
[----:B------:R-:W-:Y:S01]  /*85f0*/  VIADD R4, R5, 0x10 ;  /* 0x0000001005047836 */ /* 0x000fe20000000000 */
[----:B------:R-:W-:Y:S01]  /*8600*/  ULDC UR5, c[0x0][0x22c] ;  /* 0x00008b0000057ab9 */ /* 0x000fe20000000800 */
[C---:B0-----:R-:W-:Y:S01]  /*8610*/  LEA.HI.X.SX32 R7, R3.reuse, R2, 0x1, P6 ;  /* 0x0000000203077211 */ /* 0x041fe200030f0eff */
[----:B------:R-:W-:Y:S01]  /*8620*/  VIADD R3, R3, UR4 ;  /* 0x0000000403037c36 */ /* 0x000fe20008000000 */
[----:B------:R-:W-:Y:S01]  /*8630*/  ULDC UR4, c[0x0][0x248] ;  /* 0x0000920000047ab9 */ /* 0x000fe20000000800 */
[----:B------:R-:W-:Y:S01]  /*8640*/  ISETP.LT.AND P6, PT, R4, UR5, !P0 ;  /* 0x0000000504007c0c */ /* 0x000fe2000c7c1270 */
[----:B------:R-:W-:Y:S01]  /*8650*/  VIADD R4, R5, 0x11 ;  /* 0x0000001105047836 */ /* 0x000fe20000000000 */
[----:B------:R0:W-:Y:S01]  /*8660*/  @P4 STG.E.U16 desc[UR12][R6.64], R14 ;  /* 0x0000000e06004986 */ /* 0x0001e2000c10150c */
[C---:B------:R-:W-:Y:S01]  /*8670*/  LEA R8, P4, R3.reuse, R0, 0x1 ;  /* 0x0000000003087211 */ /* 0x040fe200078808ff */
[C---:B------:R-:W-:Y:S01]  /*8680*/  VIADD R13, R3.reuse, UR4 ;  /* 0x00000004030d7c36 */ /* 0x040fe20008000000 */
[----:B------:R-:W-:Y:S01]  /*8690*/  ULDC UR4, c[0x0][0x22c] ;  /* 0x00008b0000047ab9 */ /* 0x000fe20000000800 */
[----:B------:R-:W-:Y:S01]  /*86a0*/  ULDC UR5, c[0x0][0x22c] ;  /* 0x00008b0000057ab9 */ /* 0x000fe20000000800 */
[----:B------:R-:W-:Y:S01]  /*86b0*/  LEA.HI.X.SX32 R9, R3, R2, 0x1, P4 ;  /* 0x0000000203097211 */ /* 0x000fe200020f0eff */
[----:B------:R-:W-:Y:S01]  /*86c0*/  VIADD R3, R5, 0x12 ;  /* 0x0000001205037836 */ /* 0x000fe20000000000 */
[----:B------:R-:W-:-:S02]  /*86d0*/  LEA R10, P4, R13, R0, 0x1 ;  /* 0x000000000d0a7211 */ /* 0x000fc400078808ff */
[----:B------:R-:W-:Y:S01]  /*86e0*/  ISETP.LT.AND P5, PT, R4, UR5, !P0 ;  /* 0x0000000504007c0c */ /* 0x000fe2000c7a1270 */
[----:B------:R-:W-:Y:S01]  /*86f0*/  ULDC UR5, c[0x0][0x22c] ;  /* 0x00008b0000057ab9 */ /* 0x000fe20000000800 */
[----:B------:R-:W-:Y:S01]  /*8700*/  LEA.HI.X.SX32 R11, R13, R2, 0x1, P4 ;  /* 0x000000020d0b7211 */ /* 0x000fe200020f0eff */
[----:B------:R-:W-:Y:S01]  /*8710*/  VIADD R4, R5, 0x15 ;  /* 0x0000001505047836 */ /* 0x000fe20000000000 */
[----:B0-----:R-:W-:-:S05]  /*8720*/  PRMT R7, R14, 0x7632, R7 ;  /* 0x000076320e077816 */ /* 0x001fca0000000007 */
[----:B------:R0:W-:Y:S01]  /*8730*/  @P2 STG.E.U16 desc[UR12][R8.64], R7 ;  /* 0x0000000708002986 */ /* 0x0001e2000c10150c */
[----:B------:R-:W-:Y:S01]  /*8740*/  ISETP.LT.AND P2, PT, R3, UR4, !P0 ;  /* 0x0000000403007c0c */ /* 0x000fe2000c741270 */
[----:B------:R-:W-:Y:S01]  /*8750*/  ULDC UR4, c[0x0][0x248] ;  /* 0x0000920000047ab9 */ /* 0x000fe20000000800 */
[----:B------:R-:W-:Y:S01]  /*8760*/  VIADD R3, R5, 0x13 ;  /* 0x0000001305037836 */ /* 0x000fe20000000000 */
[----:B------:R-:W-:Y:S01]  /*8770*/  @P1 STG.E.U16 desc[UR12][R10.64], R15 ;  /* 0x0000000f0a001986 */ /* 0x000fe2000c10150c */
[----:B------:R-:W-:Y:S01]  /*8780*/  VIADD R13, R13, UR4 ;  /* 0x000000040d0d7c36 */ /* 0x000fe20008000000 */
[----:B------:R-:W-:Y:S02]  /*8790*/  ULDC UR4, c[0x0][0x22c] ;  /* 0x00008b0000047ab9 */ /* 0x000fe40000000800 */
[----:B------:R-:W-:Y:S01]  /*87a0*/  ISETP.LT.AND P1, PT, R3, UR4, !P0 ;  /* 0x0000000403007c0c */ /* 0x000fe2000c721270 */
[----:B------:R-:W-:Y:S01]  /*87b0*/  ULDC UR4, c[0x0][0x248] ;  /* 0x0000920000047ab9 */ /* 0x000fe20000000800 */
[----:B------:R-:W-:Y:S01]  /*87c0*/  LEA R6, P4, R13, R0, 0x1 ;  /* 0x000000000d067211 */ /* 0x000fe200078808ff */
[----:B------:R-:W-:Y:S01]  /*87d0*/  VIADD R3, R5, 0x14 ;  /* 0x0000001405037836 */ /* 0x000fe20000000000 */
[----:B0-----:R-:W-:-:S02]  /*87e0*/  PRMT R9, R15, 0x7632, R9 ;  /* 0x000076320f097816 */ /* 0x001fc40000000009 */
[C---:B------:R-:W-:Y:S01]  /*87f0*/  LEA.HI.X.SX32 R7, R13.reuse, R2, 0x1, P4 ;  /* 0x000000020d077211 */ /* 0x040fe200020f0eff */
[----:B------:R-:W-:Y:S01]  /*8800*/  VIADD R13, R13, UR4 ;  /* 0x000000040d0d7c36 */ /* 0x000fe20008000000 */
[----:B------:R-:W-:Y:S01]  /*8810*/  ULDC UR4, c[0x0][0x248] ;  /* 0x0000920000047ab9 */ /* 0x000fe20000000800 */
[----:B------:R-:W-:Y:S01]  /*8820*/  ISETP.LT.AND P4, PT, R3, UR5, !P0 ;  /* 0x0000000503007c0c */ /* 0x000fe2000c781270 */
[----:B------:R-:W-:Y:S01]  /*8830*/  ULDC UR5, c[0x0][0x22c] ;  /* 0x00008b0000057ab9 */ /* 0x000fe20000000800 */
[----:B------:R0:W-:Y:S01]  /*8840*/  @P3 STG.E.U16 desc[UR12][R6.64], R9 ;  /* 0x0000000906003986 */ /* 0x0001e2000c10150c */
[C---:B------:R-:W-:Y:S01]  /*8850*/  LEA R8, P3, R13.reuse, R0, 0x1 ;  /* 0x000000000d087211 */ /* 0x040fe200078608ff */
[C---:B------:R-:W-:Y:S01]  /*8860*/  VIADD R3, R13.reuse, UR4 ;  /* 0x000000040d037c36 */ /* 0x040fe20008000000 */
[----:B------:R-:W-:Y:S02]  /*8870*/  ULDC UR4, c[0x0][0x248] ;  /* 0x0000920000047ab9 */ /* 0x000fe40000000800 */
[----:B0-----:R-:W-:Y:S01]  /*8880*/  LEA.HI.X.SX32 R9, R13, R2, 0x1, P3 ;  /* 0x000000020d097211 */ /* 0x001fe200018f0eff */
[C---:B------:R-:W-:Y:S01]  /*8890*/  VIADD R13, R3.reuse, UR4 ;  /* 0x00000004030d7c36 */ /* 0x040fe20008000000 */
[C---:B------:R-:W-:Y:S01]  /*88a0*/  LEA R10, P3, R3.reuse, R0, 0x1 ;  /* 0x00000000030a7211 */ /* 0x040fe200078608ff */
[----:B------:R-:W-:Y:S01]  /*88b0*/  ULDC UR4, c[0x0][0x248] ;  /* 0x0000920000047ab9 */ /* 0x000fe20000000800 */
[----:B------:R-:W-:Y:S01]  /*88c0*/  PRMT R7, R16, 0x7632, R7 ;  /* 0x0000763210077816 */ /* 0x000fe20000000007 */
[----:B------:R0:W-:Y:S01]  /*88d0*/  @P6 STG.E.U16 desc[UR12][R8.64], R16 ;  /* 0x0000001008006986 */ /* 0x0001e2000c10150c */
[----:B------:R-:W-:Y:S01]  /*88e0*/  LEA.HI.X.SX32 R11, R3, R2, 0x1, P3 ;  /* 0x00000002030b7211 */ /* 0x000fe200018f0eff */
[----:B------:R-:W-:Y:S01]  /*88f0*/  VIADD R3, R5, 0x16 ;  /* 0x0000001605037836 */ /* 0x000fe20000000000 */
[----:B------:R-:W-:-:S02]  /*8900*/  LEA R6, P6, R13, R0, 0x1 ;  /* 0x000000000d067211 */ /* 0x000fc400078c08ff */
[----:B------:R-:W-:Y:S01]  /*8910*/  ISETP.LT.AND P3, PT, R4, UR5, !P0 ;  /* 0x0000000504007c0c */ /* 0x000fe2000c761270 */
[----:B------:R1:W-:Y:S01]  /*8920*/  @P5 STG.E.U16 desc[UR12][R10.64], R7 ;  /* 0x000000070a005986 */ /* 0x0003e2000c10150c */
[----:B------:R-:W-:Y:S01]  /*8930*/  ULDC UR5, c[0x0][0x22c] ;  /* 0x00008b0000057ab9 */ /* 0x000fe20000000800 */
[----:B------:R-:W-:Y:S01]  /*8940*/  VIADD R4, R5, 0x17 ;  /* 0x0000001705047836 */ /* 0x000fe20000000000 */
[----:B------:R-:W-:Y:S01]  /*8950*/  ISETP.LT.AND P5, PT, R3, UR5, !P0 ;  /* 0x0000000503007c0c */ /* 0x000fe2000c7a1270 */
[----:B------:R-:W-:Y:S01]  /*8960*/  ULDC UR5, c[0x0][0x22c] ;  /* 0x00008b0000057ab9 */ /* 0x000fe20000000800 */
[----:B0-----:R-:W-:Y:S01]  /*8970*/  VIADD R16, R5, 0xff ;  /* 0x000000ff05107836 */ /* 0x001fe20000000000 */
[C---:B-1----:R-:W-:Y:S01]  /*8980*/  LEA.HI.X.SX32 R7, R13.reuse, R2, 0x1, P6 ;  /* 0x000000020d077211 */ /* 0x042fe200030f0eff */
[----:B------:R-:W-:Y:S01]  /*8990*/  VIADD R13, R13, UR4 ;  /* 0x000000040d0d7c36 */ /* 0x000fe20008000000 */
[----:B------:R-:W-:-:S03]  /*89a0*/  ULDC UR4, c[0x0][0x248] ;  /* 0x0000920000047ab9 */ /* 0x000fc60000000800 */
[----:B------:R0:W-:Y:S01]  /*89b0*/  @P2 STG.E.U16 desc[UR12][R6.64], R17 ;  /* 0x0000001106002986 */ /* 0x0001e2000c10150c */
[C---:B------:R-:W-:Y:S01]  /*89c0*/  LEA R8, P2, R13.reuse, R0, 0x1 ;  /* 0x000000000d087211 */ /* 0x040fe200078408ff */
[C---:B------:R-:W-:Y:S01]  /*89d0*/  VIADD R3, R13.reuse, UR4 ;  /* 0x000000040d037c36 */ /* 0x040fe20008000000 */
[----:B------:R-:W-:Y:S02]  /*89e0*/  ULDC UR4, c[0x0][0x22c] ;  /* 0x00008b0000047ab9 */ /* 0x000fe40000000800 */
[----:B------:R-:W-:Y:S02]  /*89f0*/  LEA.HI.X.SX32 R9, R13, R2, 0x1, P2 ;  /* 0x000000020d097211 */ /* 0x000fe400010f0eff */
[----:B------:R-:W-:Y:S01]  /*8a00*/  ISETP.LT.AND P2, PT, R4, UR5, !P0 ;  /* 0x0000000504007c0c */ /* 0x000fe2000c741270 */
[----:B------:R-:W-:Y:S01]  /*8a10*/  VIADD R4, R5, 0x18 ;  /* 0x0000001805047836 */ /* 0x000fe20000000000 */
[----:B------:R-:W-:Y:S01]  /*8a20*/  LEA R10, P6, R3, R0, 0x1 ;  /* 0x00000000030a7211 */ /* 0x000fe200078c08ff */
[----:B------:R-:W-:Y:S01]  /*8a30*/  ULDC UR5, c[0x0][0x22c] ;  /* 0x00008b0000057ab9 */ /* 0x000fe20000000800 */
[----:B0-----:R-:W-:Y:S01]  /*8a40*/  PRMT R7, R17, 0x7632, R7 ;  /* 0x0000763211077816 */ /* 0x001fe20000000007 */
[----:B------:R-:W-:Y:S01]  /*8a50*/  VIADD R17, R5, 0xfe ;  /* 0x000000fe05117836 */ /* 0x000fe20000000000 */
[----:B------:R-:W-:-:S03]  /*8a60*/  LEA.HI.X.SX32 R11, R3, R2, 0x1, P6 ;  /* 0x00000002030b7211 */ /* 0x000fc600030f0eff */
[----:B------:R0:W-:Y:S01]  /*8a70*/  @P1 STG.E.U16 desc[UR12][R8.64], R7 ;  /* 0x0000000708001986 */ /* 0x0001e2000c10150c */
[----:B------:R-:W-:Y:S01]  /*8a80*/  ISETP.LT.AND P1, PT, R4, UR4, !P0 ;  /* 0x0000000404007c0c */ /* 0x000fe2000c721270 */
[----:B------:R-:W-:Y:S01]  /*8a90*/  ULDC UR4, c[0x0][0x248] ;  /* 0x0000920000047ab9 */ /* 0x000fe20000000800 */
[----:B------:R-:W-:Y:S01]  /*8aa0*/  VIADD R4, R5, 0x19 ;  /* 0x0000001905047836 */ /* 0x000fe20000000000 */
[----:B------:R1:W-:Y:S01]  /*8ab0*/  @P4 STG.E.U16 desc[UR12][R10.64], R18 ;  /* 0x000000120a004986 */ /* 0x0003e2000c10150c */
        /* <DEDUP_REMOVED lines=14> */
[----:B-1----:R-:W-:Y:S01]  /*8ba0*/  VIADD R11, R3, UR4 ;  /* 0x00000004030b7c36 */ /* 0x002fe20008000000 */
[----:B------:R-:W-:Y:S01]  /*8bb0*/  ULDC UR4, c[0x0][0x22c] ;  /* 0x00008b0000047ab9 */ /* 0x000fe20000000800 */
[----:B------:R-:W-:Y:S01]  /*8bc0*/  VIADD R4, R5, 0x1b ;  /* 0x0000001b05047836 */ /* 0x000fe20000000000 */
[----:B0-----:R-:W-:Y:S01]  /*8bd0*/  LEA.HI.X.SX32 R9, R3, R2, 0x1, P3 ;  /* 0x0000000203097211 */ /* 0x001fe200018f0eff */
        /* <DEDUP_REMOVED lines=11> */
[----:B0-----:R-:W-:Y:S02]  /*8c90*/  LEA.HI.X.SX32 R7, R3, R2, 0x1, P3 ;  /* 0x0000000203077211 */ /* 0x001fe400018f0eff */
[----:B------:R-:W-:Y:S01]  /*8ca0*/  ISETP.LT.AND P3, PT, R4, UR4, !P0 ;  /* 0x0000000404007c0c */ /* 0x000fe2000c761270 */
[----:B------:R-:W-:Y:S01]  /*8cb0*/  ULDC UR4, c[0x0][0x248] ;  /* 0x0000920000047ab9 */ /* 0x000fe20000000800 */
[----:B------:R-:W-:Y:S01]  /*8cc0*/  VIADD R4, R5, 0x1d ;  /* 0x0000001d05047836 */ /* 0x000fe20000000000 */
[----:B------:R0:W-:Y:S01]  /*8cd0*/  @P1 STG.E.U16 desc[UR12][R6.64], R20 ;  /* 0x0000001406001986 */ /* 0x0001e2000c10150c */
        /* <DEDUP_REMOVED lines=8> */
[----:B0-----:R-:W-:Y:S01]  /*8d60*/  PRMT R7, R20, 0x7632, R7 ;  /* 0x0000763214077816 */ /* 0x001fe20000000007 */
[----:B------:R-:W-:Y:S01]  /*8d70*/  ULDC UR4, c[0x0][0x248] ;  /* 0x0000920000047ab9 */ /* 0x000fe20000000800 */
[----:B------:R-:W-:Y:S01]  /*8d80*/  ISETP.LT.AND P1, PT, R4, UR5, !P0 ;  /* 0x0000000504007c0c */ /* 0x000fe2000c721270 */
[C---:B------:R-:W-:Y:S01]  /*8d90*/  VIADD R11, R3.reuse, UR4 ;  /* 0x00000004030b7c36 */ /* 0x040fe20008000000 */
[----:B------:R-:W-:Y:S01]  /*8da0*/  ULDC UR4, c[0x0][0x248] ;  /* 0x0000920000047ab9 */ /* 0x000fe20000000800 */
[----:B------:R0:W-:Y:S01]  /*8db0*/  @P4 STG.E.U16 desc[UR12][R8.64], R7 ;  /* 0x0000000708004986 */ /* 0x0001e2000c10150c */
[----:B------:R-:W-:Y:S01]  /*8dc0*/  LEA R6, P4, R3, R0, 0x1 ;  /* 0x0000000003067211 */ /* 0x000fe200078808ff */
[----:B------:R-:W-:Y:S01]  /*8dd0*/  VIADD R4, R5, 0x1f ;  /* 0x0000001f05047836 */ /* 0x000fe20000000000 */
[----:B------:R-:W-:-:S02]  /*8de0*/  ULDC UR5, c[0x0][0x22c] ;  /* 0x00008b0000057ab9 */ /* 0x000fc40000000800 */
[----:B0-----:R-:W-:Y:S01]  /*8df0*/  LEA.HI.X.SX32 R7, R3, R2, 0x1, P4 ;  /* 0x0000000203077211 */ /* 0x001fe200020f0eff */
        /* <DEDUP_REMOVED lines=55> */
[----:B------:R-:W-:Y:S01]  /*9170*/  @P6 STG.E.U16 desc[UR12][R6.64], R24 ;  /* 0x0000001806006986 */ /* 0x000fe2000c10150c */
        /* <DEDUP_REMOVED lines=9> */
[C---:B0-----:R-:W-:Y:S01]  /*9210*/  LEA.HI.X.SX32 R9, R13.reuse, R2, 0x1, P6 ;  /* 0x000000020d097211 */ /* 0x041fe200030f0eff */
        /* <DEDUP_REMOVED lines=11> */
[----:B0-----:R-:W-:-:S02]  /*92d0*/  PRMT R9, R25, 0x7632, R9 ;  /* 0x0000763219097816 */ /* 0x001fc40000000009 */
        /* <DEDUP_REMOVED lines=1582> */
[----:B------:R-:W-:Y:S01]  /*f5c0*/  ISETP.LT.AND P3, PT, R3, UR4, !P0 ;  /* 0x0000000403007c0c */ /* 0x000fe2000c761270 */
[----:B------:R-:W-:Y:S01]  /*f5d0*/  ULDC UR4, c[0x0][0x248] ;  /* 0x0000920000047ab9 */ /* 0x000fe20000000800 */
[----:B0-----:R-:W-:Y:S01]  /*f5e0*/  PRMT R9, R118, 0x7632, R9 ;  /* 0x0000763276097816 */ /* 0x001fe20000000009 */
[----:B------:R-:W-:Y:S01]  /*f5f0*/  VIADD R13, R13, UR4 ;  /* 0x000000040d0d7c36 */ /* 0x000fe20008000000 */
[----:B------:R-:W-:Y:S01]  /*f600*/  ULDC UR4, c[0x0][0x22c] ;  /* 0x00008b0000047ab9 */ /* 0x000fe20000000800 */
[----:B------:R-:W-:Y:S02]  /*f610*/  VIADD R3, R5, 0xe3 ;  /* 0x000000e305037836 */ /* 0x000fe40000000000 */
[----:B------:R0:W-:Y:S03]  /*f620*/  @P2 STG.E.U16 desc[UR12][R6.64], R9 ;  /* 0x0000000906002986 */ /* 0x0001e6000c10150c */
[----:B------:R-:W-:Y:S01]  /*f630*/  ISETP.LT.AND P2, PT, R3, UR4, !P0 ;  /* 0x0000000403007c0c */ /* 0x000fe2000c741270 */
[----:B------:R-:W-:Y:S01]  /*f640*/  @P1 STG.E.U16 desc[UR12][R10.64], R119 ;  /* 0x000000770a001986 */ /* 0x000fe2000c10150c */
[----:B------:R-:W-:Y:S01]  /*f650*/  LEA R8, P1, R13, R0, 0x1 ;  /* 0x000000000d087211 */ /* 0x000fe200078208ff */
[----:B------:R-:W-:Y:S01]  /*f660*/  ULDC UR4, c[0x0][0x248] ;  /* 0x0000920000047ab9 */ /* 0x000fe20000000800 */
        /* <DEDUP_REMOVED lines=24> */
[C---:B0-----:R-:W-:Y:S01]  /*f7f0*/  LEA.HI.X.SX32 R9, R13.reuse, R2, 0x1, P6 ;  /* 0x000000020d097211 */ /* 0x041fe200030f0eff */
[----:B------:R-:W-:Y:S01]  /*f800*/  VIADD R13, R13, UR4 ;  /* 0x000000040d0d7c36 */ /* 0x000fe20008000000 */
[----:B------:R-:W-:Y:S01]  /*f810*/  ULDC UR4, c[0x0][0x248] ;  /* 0x0000920000047ab9 */ /* 0x000fe20000000800 */
[----:B------:R-:W-:Y:S01]  /*f820*/  ISETP.LT.AND P6, PT, R3, UR5, !P0 ;  /* 0x0000000503007c0c */ /* 0x000fe2000c7c1270 */
[----:B------:R-:W-:Y:S01]  /*f830*/  ULDC UR5, c[0x0][0x22c] ;  /* 0x00008b0000057ab9 */ /* 0x000fe20000000800 */
[----:B------:R0:W-:Y:S01]  /*f840*/  @P3 STG.E.U16 desc[UR12][R8.64], R121 ;  /* 0x0000007908003986 */ /* 0x0001e2000c10150c */
[C---:B------:R-:W-:Y:S01]  /*f850*/  LEA R6, P3, R13.reuse, R0, 0x1 ;  /* 0x000000000d067211 */ /* 0x040fe200078608ff */
[----:B------:R-:W-:Y:S01]  /*f860*/  VIADD R3, R13, UR4 ;  /* 0x000000040d037c36 */ /* 0x000fe20008000000 */
[----:B------:R-:W-:Y:S01]  /*f870*/  ISETP.LT.AND P5, PT, R4, UR5, !P0 ;  /* 0x0000000504007c0c */ /* 0x000fe2000c7a1270 */
[----:B------:R-:W-:Y:S01]  /*f880*/  VIADD R4, R5, 0xe8 ;  /* 0x000000e805047836 */ /* 0x000fe20000000000 */
[----:B------:R-:W-:Y:S01]  /*f890*/  LEA.HI.X.SX32 R7, R13, R2, 0x1, P3 ;  /* 0x000000020d077211 */ /* 0x000fe200018f0eff */
[----:B------:R-:W-:Y:S01]  /*f8a0*/  ULDC UR4, c[0x0][0x22c] ;  /* 0x00008b0000047ab9 */ /* 0x000fe20000000800 */
[----:B------:R-:W-:Y:S01]  /*f8b0*/  LEA R10, P3, R3, R0, 0x1 ;  /* 0x00000000030a7211 */ /* 0x000fe200078608ff */
[----:B------:R-:W-:-:S03]  /*f8c0*/  ULDC UR5, c[0x0][0x22c] ;  /* 0x00008b0000057ab9 */ /* 0x000fc60000000800 */
[----:B------:R-:W-:Y:S02]  /*f8d0*/  LEA.HI.X.SX32 R11, R3, R2, 0x1, P3 ;  /* 0x00000002030b7211 */ /* 0x000fe400018f0eff */
        /* <DEDUP_REMOVED lines=8> */
[----:B------:R1:W-:Y:S01]  /*f960*/  @P1 STG.E.U16 desc[UR12][R10.64], R122 ;  /* 0x0000007a0a001986 */ /* 0x0003e2000c10150c */
        /* <DEDUP_REMOVED lines=8> */
[----:B------:R-:W-:Y:S01]  /*f9f0*/  VIADD R4, R5, 0xeb ;  /* 0x000000eb05047836 */ /* 0x000fe20000000000 */
[----:B------:R0:W-:Y:S01]  /*fa00*/  @P4 STG.E.U16 desc[UR12][R8.64], R7 ;  /* 0x0000000708004986 */ /* 0x0001e2000c10150c */
[C---:B------:R-:W-:Y:S01]  /*fa10*/  LEA R6, P4, R3.reuse, R0, 0x1 ;  /* 0x0000000003067211 */ /* 0x040fe200078808ff */
[C---:B-1----:R-:W-:Y:S01]  /*fa20*/  VIADD R11, R3.reuse, UR4 ;  /* 0x00000004030b7c36 */ /* 0x042fe20008000000 */
[----:B------:R-:W-:Y:S01]  /*fa30*/  ULDC UR4, c[0x0][0x248] ;  /* 0x0000920000047ab9 */ /* 0x000fe20000000800 */
[----:B------:R-:W-:Y:S01]  /*fa40*/  ULDC UR5, c[0x0][0x22c] ;  /* 0x00008b0000057ab9 */ /* 0x000fe20000000800 */
[----:B0-----:R-:W-:Y:S01]  /*fa50*/  LEA.HI.X.SX32 R7, R3, R2, 0x1, P4 ;  /* 0x0000000203077211 */ /* 0x001fe200020f0eff */
[C---:B------:R-:W-:Y:S01]  /*fa60*/  VIADD R3, R11.reuse, UR4 ;  /* 0x000000040b037c36 */ /* 0x040fe20008000000 */
[----:B------:R-:W-:Y:S01]  /*fa70*/  LEA R10, P4, R11, R0, 0x1 ;  /* 0x000000000b0a7211 */ /* 0x000fe200078808ff */
[----:B------:R-:W-:Y:S01]  /*fa80*/  ULDC UR4, c[0x0][0x248] ;  /* 0x0000920000047ab9 */ /* 0x000fe20000000800 */
[----:B------:R-:W-:Y:S01]  /*fa90*/  PRMT R9, R123, 0x7632, R9 ;  /* 0x000076327b097816 */ /* 0x000fe20000000009 */
[----:B------:R-:W-:Y:S01]  /*faa0*/  @P6 STG.E.U16 desc[UR12][R6.64], R123 ;  /* 0x0000007b06006986 */ /* 0x000fe2000c10150c */
[----:B------:R-:W-:-:S02]  /*fab0*/  LEA.HI.X.SX32 R11, R11, R2, 0x1, P4 ;  /* 0x000000020b0b7211 */ /* 0x000fc400020f0eff */
        /* <DEDUP_REMOVED lines=58> */
[----:B------:R-:W-:Y:S01]  /*fe60*/  VIADD R3, R5, 0xf3 ;  /* 0x000000f305037836 */ /* 0x000fe20000000000 */
[----:B------:R-:W-:Y:S01]  /*fe70*/  ULDC UR5, c[0x0][0x22c] ;  /* 0x00008b0000057ab9 */ /* 0x000fe20000000800 */
[C---:B0-----:R-:W-:Y:S01]  /*fe80*/  LEA.HI.X.SX32 R9, R13.reuse, R2, 0x1, P4 ;  /* 0x000000020d097211 */ /* 0x041fe200020f0eff */
[----:B------:R-:W-:Y:S01]  /*fe90*/  VIADD R13, R13, UR4 ;  /* 0x000000040d0d7c36 */ /* 0x000fe20008000000 */
[----:B------:R-:W-:-:S03]  /*fea0*/  ULDC UR4, c[0x0][0x248] ;  /* 0x0000920000047ab9 */ /* 0x000fc60000000800 */
[----:B------:R0:W-:Y:S01]  /*feb0*/  @P2 STG.E.U16 desc[UR12][R8.64], R127 ;  /* 0x0000007f08002986 */ /* 0x0001e2000c10150c */
[----:B------:R-:W-:Y:S02]  /*fec0*/  LEA R6, P4, R13, R0, 0x1 ;  /* 0x000000000d067211 */ /* 0x000fe400078808ff */
[----:B------:R-:W-:Y:S01]  /*fed0*/  ISETP.LT.AND P2, PT, R3, UR5, !P0 ;  /* 0x0000000503007c0c */ /* 0x000fe2000c741270 */
[C---:B------:R-:W-:Y:S01]  /*fee0*/  VIADD R3, R13.reuse, UR4 ;  /* 0x000000040d037c36 */ /* 0x040fe20008000000 */
[----:B------:R-:W-:Y:S01]  /*fef0*/  LEA.HI.X.SX32 R7, R13, R2, 0x1, P4 ;  /* 0x000000020d077211 */ /* 0x000fe200020f0eff */
[----:B------:R-:W-:Y:S01]  /*ff00*/  ULDC UR4, c[0x0][0x22c] ;  /* 0x00008b0000047ab9 */ /* 0x000fe20000000800 */
[----:B------:R-:W-:Y:S01]  /*ff10*/  ULDC UR5, c[0x0][0x22c] ;  /* 0x00008b0000057ab9 */ /* 0x000fe20000000800 */
[----:B---3--:R-:W-:Y:S02]  /*ff20*/  PRMT R13, R248, 0x7632, R13 ;  /* 0x00007632f80d7816 */ /* 0x008fe4000000000d */
[----:B0-----:R-:W-:-:S02]  /*ff30*/  PRMT R9, R127, 0x7632, R9 ;  /* 0x000076327f097816 */ /* 0x001fc40000000009 */
[----:B------:R-:W-:-:S03]  /*ff40*/  LEA R8, P4, R3, R0, 0x1 ;  /* 0x0000000003087211 */ /* 0x000fc600078808ff */
[----:B------:R0:W-:Y:S01]  /*ff50*/  @P1 STG.E.U16 desc[UR12][R6.64], R9 ;  /* 0x0000000906001986 */ /* 0x0001e2000c10150c */
[----:B------:R-:W-:Y:S01]  /*ff60*/  ISETP.LT.AND P1, PT, R4, UR4, !P0 ;  /* 0x0000000404007c0c */ /* 0x000fe2000c721270 */
[----:B------:R-:W-:Y:S01]  /*ff70*/  ULDC UR4, c[0x0][0x248] ;  /* 0x0000920000047ab9 */ /* 0x000fe20000000800 */
[----:B------:R-:W-:Y:S01]  /*ff80*/  VIADD R4, R5, 0xf5 ;  /* 0x000000f505047836 */ /* 0x000fe20000000000 */
[C---:B0-----:R-:W-:Y:S01]  /*ff90*/  LEA.HI.X.SX32 R9, R3.reuse, R2, 0x1, P4 ;  /* 0x0000000203097211 */ /* 0x041fe200020f0eff */
[----:B------:R-:W-:Y:S01]  /*ffa0*/  VIADD R3, R3, UR4 ;  /* 0x0000000403037c36 */ /* 0x000fe20008000000 */
[----:B------:R-:W-:Y:S02]  /*ffb0*/  ULDC UR4, c[0x0][0x248] ;  /* 0x0000920000047ab9 */ /* 0x000fe40000000800 */
        /* <DEDUP_REMOVED lines=8> */
[C---:B------:R-:W-:Y:S01]  /*10040*/  VIADD R3, R7.reuse, UR4 ;  /* 0x0000000407037c36 */ /* 0x040fe20008000000 */
[----:B------:R-:W-:Y:S01]  /*10050*/  LEA R6, P5, R7, R0, 0x1 ;  /* 0x0000000007067211 */ /* 0x000fe200078a08ff */
[----:B------:R-:W-:-:S03]  /*10060*/  ULDC UR4, c[0x0][0x248] ;  /* 0x0000920000047ab9 */ /* 0x000fc60000000800 */
[----:B------:R-:W-:Y:S02]  /*10070*/  LEA.HI.X.SX32 R7, R7, R2, 0x1, P5 ;  /* 0x0000000207077211 */ /* 0x000fe400028f0eff */
[----:B0-----:R-:W-:Y:S02]  /*10080*/  PRMT R9, R128, 0x7632, R9 ;  /* 0x0000763280097816 */ /* 0x001fe40000000009 */
[----:B------:R-:W-:-:S03]  /*10090*/  LEA R8, P5, R3, R0, 0x1 ;  /* 0x0000000003087211 */ /* 0x000fc600078a08ff */
[----:B------:R0:W-:Y:S01]  /*100a0*/  @P6 STG.E.U16 desc[UR12][R10.64], R9 ;  /* 0x000000090a006986 */ /* 0x0001e2000c10150c */
[----:B------:R-:W-:Y:S01]  /*100b0*/  ISETP.LT.AND P6, PT, R4, UR5, !P0 ;  /* 0x0000000504007c0c */ /* 0x000fe2000c7c1270 */
[C---:B------:R-:W-:Y:S01]  /*100c0*/  VIADD R4, R5.reuse, 0xf7 ;  /* 0x000000f705047836 */ /* 0x040fe20000000000 */
[----:B------:R-:W-:Y:S01]  /*100d0*/  ULDC UR5, c[0x0][0x22c] ;  /* 0x00008b0000057ab9 */ /* 0x000fe20000000800 */
[----:B------:R1:W-:Y:S03]  /*100e0*/  @P3 STG.E.U16 desc[UR12][R6.64], R129 ;  /* 0x0000008106003986 */ /* 0x0003e6000c10150c */
[----:B------:R-:W-:Y:S01]  /*100f0*/  ISETP.LT.AND P3, PT, R4, UR5, !P0 ;  /* 0x0000000504007c0c */ /* 0x000fe2000c761270 */
[----:B------:R-:W-:Y:S01]  /*10100*/  VIADD R4, R5, 0xf8 ;  /* 0x000000f805047836 */ /* 0x000fe20000000000 */
[----:B------:R-:W-:Y:S01]  /*10110*/  ULDC UR5, c[0x0][0x22c] ;  /* 0x00008b0000057ab9 */ /* 0x000fe20000000800 */
[C---:B0-----:R-:W-:Y:S01]  /*10120*/  LEA.HI.X.SX32 R9, R3.reuse, R2, 0x1, P5 ;  /* 0x0000000203097211 */ /* 0x041fe200028f0eff */
[----:B------:R-:W-:Y:S01]  /*10130*/  VIADD R3, R3, UR4 ;  /* 0x0000000403037c36 */ /* 0x000fe20008000000 */
[----:B------:R-:W-:Y:S01]  /*10140*/  ULDC UR4, c[0x0][0x248] ;  /* 0x0000920000047ab9 */ /* 0x000fe20000000800 */
[----:B-1----:R-:W-:-:S02]  /*10150*/  PRMT R7, R129, 0x7632, R7 ;  /* 0x0000763281077816 */ /* 0x002fc40000000007 */
[C---:B------:R-:W-:Y:S01]  /*10160*/  VIADD R11, R3.reuse, UR4 ;  /* 0x00000004030b7c36 */ /* 0x040fe20008000000 */
[----:B------:R-:W-:Y:S01]  /*10170*/  LEA R6, P5, R3, R0, 0x1 ;  /* 0x0000000003067211 */ /* 0x000fe200078a08ff */
[----:B------:R-:W-:Y:S01]  /*10180*/  ULDC UR4, c[0x0][0x22c] ;  /* 0x00008b0000047ab9 */ /* 0x000fe20000000800 */
[----:B------:R0:W-:Y:S01]  /*10190*/  @P2 STG.E.U16 desc[UR12][R8.64], R7 ;  /* 0x0000000708002986 */ /* 0x0001e2000c10150c */
[----:B------:R-:W-:Y:S01]  /*101a0*/  ISETP.LT.AND P2, PT, R4, UR5, !P0 ;  /* 0x0000000504007c0c */ /* 0x000fe2000c741270 */
[----:B------:R-:W-:Y:S01]  /*101b0*/  VIADD R4, R5, 0xfa ;  /* 0x000000fa05047836 */ /* 0x000fe20000000000 */
[----:B------:R-:W-:Y:S01]  /*101c0*/  ULDC UR5, c[0x0][0x22c] ;  /* 0x00008b0000057ab9 */ /* 0x000fe20000000800 */
[----:B0-----:R-:W-:Y:S01]  /*101d0*/  LEA.HI.X.SX32 R7, R3, R2, 0x1, P5 ;  /* 0x0000000203077211 */ /* 0x001fe200028f0eff */
[----:B------:R-:W-:Y:S01]  /*101e0*/  VIADD R3, R5, 0xf9 ;  /* 0x000000f905037836 */ /* 0x000fe20000000000 */
[----:B------:R-:W-:-:S03]  /*101f0*/  LEA R8, P5, R11, R0, 0x1 ;  /* 0x000000000b087211 */ /* 0x000fc600078a08ff */
[----:B------:R0:W-:Y:S01]  /*10200*/  @P1 STG.E.U16 desc[UR12][R6.64], R130 ;  /* 0x0000008206001986 */ /* 0x0001e2000c10150c */
[----:B------:R-:W-:Y:S01]  /*10210*/  ISETP.LT.AND P1, PT, R3, UR4, !P0 ;  /* 0x0000000403007c0c */ /* 0x000fe2000c721270 */
[----:B------:R-:W-:Y:S01]  /*10220*/  ULDC UR4, c[0x0][0x248] ;  /* 0x0000920000047ab9 */ /* 0x000fe20000000800 */
[C---:B------:R-:W-:Y:S01]  /*10230*/  LEA.HI.X.SX32 R9, R11.reuse, R2, 0x1, P5 ;  /* 0x000000020b097211 */ /* 0x040fe200028f0eff */
[----:B------:R-:W-:Y:S01]  /*10240*/  VIADD R3, R11, UR4 ;  /* 0x000000040b037c36 */ /* 0x000fe20008000000 */
[----:B------:R-:W-:Y:S02]  /*10250*/  ULDC UR4, c[0x0][0x22c] ;  /* 0x00008b0000047ab9 */ /* 0x000fe40000000800 */
[----:B------:R-:W-:Y:S01]  /*10260*/  ISETP.LT.AND P5, PT, R4, UR4, !P0 ;  /* 0x0000000404007c0c */ /* 0x000fe2000c7a1270 */
[----:B------:R-:W-:Y:S01]  /*10270*/  ULDC UR4, c[0x0][0x248] ;  /* 0x0000920000047ab9 */ /* 0x000fe20000000800 */
[----:B------:R-:W-:Y:S01]  /*10280*/  VIADD R4, R5, 0xfb ;  /* 0x000000fb05047836 */ /* 0x000fe20000000000 */
[----:B0-----:R-:W-:-:S05]  /*10290*/  PRMT R7, R130, 0x7632, R7 ;  /* 0x0000763282077816 */ /* 0x001fca0000000007 */
[----:B------:R0:W-:Y:S01]  /*102a0*/  @P4 STG.E.U16 desc[UR12][R8.64], R7 ;  /* 0x0000000708004986 */ /* 0x0001e2000c10150c */
[----:B------:R-:W-:-:S04]  /*102b0*/  LEA R10, P4, R3, R0, 0x1 ;  /* 0x00000000030a7211 */ /* 0x000fc800078808ff */
[C---:B------:R-:W-:Y:S01]  /*102c0*/  LEA.HI.X.SX32 R11, R3.reuse, R2, 0x1, P4 ;  /* 0x00000002030b7211 */ /* 0x040fe200020f0eff */
[----:B------:R-:W-:Y:S01]  /*102d0*/  VIADD R3, R3, UR4 ;  /* 0x0000000403037c36 */ /* 0x000fe20008000000 */
[----:B------:R-:W-:Y:S01]  /*102e0*/  ULDC UR4, c[0x0][0x248] ;  /* 0x0000920000047ab9 */ /* 0x000fe20000000800 */
[----:B------:R-:W-:Y:S01]  /*102f0*/  ISETP.LT.AND P4, PT, R4, UR5, !P0 ;  /* 0x0000000504007c0c */ /* 0x000fe2000c781270 */
[----:B------:R-:W-:Y:S01]  /*10300*/  VIADD R4, R5, 0xfc ;  /* 0x000000fc05047836 */ /* 0x000fe20000000000 */
[----:B------:R1:W-:Y:S01]  /*10310*/  @P6 STG.E.U16 desc[UR12][R10.64], R131 ;  /* 0x000000830a006986 */ /* 0x0003e2000c10150c */
[C---:B------:R-:W-:Y:S01]  /*10320*/  LEA R6, P6, R3.reuse, R0, 0x1 ;  /* 0x0000000003067211 */ /* 0x040fe200078c08ff */
[C---:B0-----:R-:W-:Y:S01]  /*10330*/  VIADD R9, R3.reuse, UR4 ;  /* 0x0000000403097c36 */ /* 0x041fe20008000000 */
[----:B------:R-:W-:Y:S01]  /*10340*/  ULDC UR5, c[0x0][0x248] ;  /* 0x0000920000057ab9 */ /* 0x000fe20000000800 */
[----:B------:R-:W-:Y:S01]  /*10350*/  ULDC UR4, c[0x0][0x22c] ;  /* 0x00008b0000047ab9 */ /* 0x000fe20000000800 */
[----:B------:R-:W-:Y:S01]  /*10360*/  LEA.HI.X.SX32 R7, R3, R2, 0x1, P6 ;  /* 0x0000000203077211 */ /* 0x000fe200030f0eff */
[C---:B------:R-:W-:Y:S01]  /*10370*/  VIADD R3, R9.reuse, UR5 ;  /* 0x0000000509037c36 */ /* 0x040fe20008000000 */
[----:B------:R-:W-:Y:S01]  /*10380*/  LEA R8, P6, R9, R0, 0x1 ;  /* 0x0000000009087211 */ /* 0x000fe200078c08ff */
[----:B------:R-:W-:-:S02]  /*10390*/  ULDC UR5, c[0x0][0x248] ;  /* 0x0000920000057ab9 */ /* 0x000fc40000000800 */
[----:B------:R0:W-:Y:S01]  /*103a0*/  @P3 STG.E.U16 desc[UR12][R6.64], R12 ;  /* 0x0000000c06003986 */ /* 0x0001e2000c10150c */
[----:B------:R-:W-:Y:S01]  /*103b0*/  ISETP.LT.AND P3, PT, R4, UR4, !P0 ;  /* 0x0000000404007c0c */ /* 0x000fe2000c761270 */
[----:B------:R-:W-:Y:S01]  /*103c0*/  VIADD R4, R5, 0xfd ;  /* 0x000000fd05047836 */ /* 0x000fe20000000000 */
[----:B------:R-:W-:Y:S01]  /*103d0*/  LEA.HI.X.SX32 R9, R9, R2, 0x1, P6 ;  /* 0x0000000209097211 */ /* 0x000fe200030f0eff */
[----:B------:R-:W-:Y:S01]  /*103e0*/  ULDC UR4, c[0x0][0x22c] ;  /* 0x00008b0000047ab9 */ /* 0x000fe20000000800 */
[----:B-1----:R-:W-:-:S03]  /*103f0*/  LEA R10, P6, R3, R0, 0x1 ;  /* 0x00000000030a7211 */ /* 0x002fc600078c08ff */
[----:B------:R1:W-:Y:S01]  /*10400*/  @P2 STG.E.U16 desc[UR12][R8.64], R248 ;  /* 0x000000f808002986 */ /* 0x0003e2000c10150c */
[----:B------:R-:W-:Y:S01]  /*10410*/  ISETP.LT.AND P2, PT, R4, UR4, !P0 ;  /* 0x0000000404007c0c */ /* 0x000fe2000c741270 */
[----:B------:R-:W-:Y:S01]  /*10420*/  ULDC UR4, c[0x0][0x248] ;  /* 0x0000920000047ab9 */ /* 0x000fe20000000800 */
[C---:B------:R-:W-:Y:S01]  /*10430*/  LEA.HI.X.SX32 R11, R3.reuse, R2, 0x1, P6 ;  /* 0x00000002030b7211 */ /* 0x040fe200030f0eff */
[----:B------:R-:W-:Y:S01]  /*10440*/  VIADD R3, R3, UR4 ;  /* 0x0000000403037c36 */ /* 0x000fe20008000000 */
[----:B------:R-:W-:-:S03]  /*10450*/  ULDC UR4, c[0x0][0x248] ;  /* 0x0000920000047ab9 */ /* 0x000fc60000000800 */
[C---:B0-----:R-:W-:Y:S01]  /*10460*/  VIADD R7, R3.reuse, UR4 ;  /* 0x0000000403077c36 */ /* 0x041fe20008000000 */
[----:B------:R0:W-:Y:S01]  /*10470*/  @P1 STG.E.U16 desc[UR12][R10.64], R13 ;  /* 0x0000000d0a001986 */ /* 0x0001e2000c10150c */
[----:B------:R-:W-:Y:S01]  /*10480*/  LEA R4, P1, R3, R0, 0x1 ;  /* 0x0000000003047211 */ /* 0x000fe200078208ff */
[----:B------:R-:W-:Y:S01]  /*10490*/  ULDC UR4, c[0x0][0x248] ;  /* 0x0000920000047ab9 */ /* 0x000fe20000000800 */
[----:B-1----:R-:W-:Y:S02]  /*104a0*/  VIADD R9, R7, UR5 ;  /* 0x0000000507097c36 */ /* 0x002fe40008000000 */
[----:B------:R-:W-:Y:S02]  /*104b0*/  LEA.HI.X.SX32 R5, R3, R2, 0x1, P1 ;  /* 0x0000000203057211 */ /* 0x000fe400008f0eff */
[----:B------:R-:W-:Y:S01]  /*104c0*/  VIADD R3, R9, UR4 ;  /* 0x0000000409037c36 */ /* 0x000fe20008000000 */
[-C--:B------:R-:W-:Y:S01]  /*104d0*/  LEA R6, P1, R7, R0.reuse, 0x1 ;  /* 0x0000000007067211 */ /* 0x080fe200078208ff */
[----:B------:R-:W-:Y:S01]  /*104e0*/  ULDC UR4, c[0x0][0x248] ;  /* 0x0000920000047ab9 */ /* 0x000fe20000000800 */
[----:B------:R-:W-:Y:S01]  /*104f0*/  LEA R8, P6, R9, R0, 0x1 ;  /* 0x0000000009087211 */ /* 0x000fe200078c08ff */
[----:B------:R1:W-:Y:S01]  /*10500*/  @P5 STG.E.U16 desc[UR12][R4.64], R249 ;  /* 0x000000f904005986 */ /* 0x0003e2000c10150c */
[----:B0-----:R-:W-:Y:S01]  /*10510*/  VIADD R13, R3, UR6 ;  /* 0x00000006030d7c36 */ /* 0x001fe20008000000 */
[----:B------:R-:W-:-:S02]  /*10520*/  LEA.HI.X.SX32 R7, R7, R2, 0x1, P1 ;  /* 0x0000000207077211 */ /* 0x000fc400008f0eff */
[----:B------:R-:W-:Y:S01]  /*10530*/  LEA.HI.X.SX32 R9, R9, R2, 0x1, P6 ;  /* 0x0000000209097211 */ /* 0x000fe200030f0eff */
[C---:B------:R-:W-:Y:S01]  /*10540*/  VIADD R15, R13.reuse, UR4 ;  /* 0x000000040d0f7c36 */ /* 0x040fe20008000000 */
[-C--:B------:R-:W-:Y:S01]  /*10550*/  LEA R12, P1, R13, R0.reuse, 0x1 ;  /* 0x000000000d0c7211 */ /* 0x080fe200078208ff */
[----:B------:R-:W-:Y:S01]  /*10560*/  ULDC UR4, c[0x0][0x22c] ;  /* 0x00008b0000047ab9 */ /* 0x000fe20000000800 */
[----:B------:R-:W-:Y:S02]  /*10570*/  LEA R10, P6, R3, R0, 0x1 ;  /* 0x00000000030a7211 */ /* 0x000fe400078c08ff */
[----:B------:R-:W-:Y:S02]  /*10580*/  LEA.HI.X.SX32 R13, R13, R2, 0x1, P1 ;  /* 0x000000020d0d7211 */ /* 0x000fe400008f0eff */
[----:B------:R-:W-:Y:S02]  /*10590*/  ISETP.LT.AND P1, PT, R17, UR4, !P0 ;  /* 0x0000000411007c0c */ /* 0x000fe4000c721270 */
[----:B------:R-:W-:-:S02]  /*105a0*/  ISETP.LT.AND P0, PT, R16, UR7, !P0 ;  /* 0x0000000710007c0c */ /* 0x000fc4000c701270 */
[----:B------:R-:W-:Y:S02]  /*105b0*/  LEA.HI.X.SX32 R11, R3, R2, 0x1, P6 ;  /* 0x00000002030b7211 */ /* 0x000fe400030f0eff */
[----:B------:R-:W-:Y:S02]  /*105c0*/  PRMT R3, R249, 0x7632, R3 ;  /* 0x00007632f9037816 */ /* 0x000fe40000000003 */
[----:B-1----:R-:W-:Y:S02]  /*105d0*/  PRMT R5, R250, 0x7632, R5 ;  /* 0x00007632fa057816 */ /* 0x002fe40000000005 */
[C---:B------:R-:W-:Y:S01]  /*105e0*/  LEA R14, P6, R15.reuse, R0, 0x1 ;  /* 0x000000000f0e7211 */ /* 0x040fe200078c08ff */
[----:B------:R0:W-:Y:S03]  /*105f0*/  @P4 STG.E.U16 desc[UR12][R6.64], R3 ;  /* 0x0000000306004986 */ /* 0x0001e6000c10150c */
[----:B------:R-:W-:Y:S01]  /*10600*/  LEA.HI.X.SX32 R15, R15, R2, 0x1, P6 ;  /* 0x000000020f0f7211 */ /* 0x000fe200030f0eff */
[----:B------:R0:W-:Y:S04]  /*10610*/  @P3 STG.E.U16 desc[UR12][R8.64], R250 ;  /* 0x000000fa08003986 */ /* 0x0001e8000c10150c */
[----:B------:R0:W-:Y:S04]  /*10620*/  @P2 STG.E.U16 desc[UR12][R10.64], R5 ;  /* 0x000000050a002986 */ /* 0x0001e8000c10150c */
[----:B------:R0:W-:Y:S01]  /*10630*/  @P1 STG.E.U16 desc[UR12][R12.64], R251 ;  /* 0x000000fb0c001986 */ /* 0x0001e2000c10150c */
[----:B------:R-:W-:Y:S05]  /*10640*/  @!P0 EXIT ;  /* 0x000000000000894d */ /* 0x000fea0003800000 */
[----:B0-----:R-:W-:-:S05]  /*10650*/  PRMT R7, R251, 0x7632, R7 ;  /* 0x00007632fb077816 */ /* 0x001fca0000000007 */
[----:B------:R-:W-:Y:S01]  /*10660*/  STG.E.U16 desc[UR12][R14.64], R7 ;  /* 0x000000070e007986 */ /* 0x000fe2000c10150c */
[----:B------:R-:W-:Y:S05]  /*10670*/  EXIT ;  /* 0x000000000000794d */ /* 0x000fea0003800000 */
.L_x_2:
[----:B------:R-:W-:-:S00]  /*10680*/  BRA `(.L_x_2) ;  /* 0xfffffffc00fc7947 */ /* 0x000fc0000383ffff */
[----:B------:R-:W-:-:S00]  /*10690*/  NOP ;  /* 0x0000000000007918 */ /* 0x000fc00000000000 */
        /* <DEDUP_REMOVED lines=14> */
.L_x_3:


//--------------------- .nv.shared.matmul_kernel  --------------------------
	.section	.nv.shared.matmul_kernel,"aw",@nobits
	.sectionflags	@""
	.align	16
	.zero		1024


//--------------------- .nv.shared.reserved.0     --------------------------
	.section	.nv.shared.reserved.0,"aw",@nobits
	.weak		__nv_reservedSMEM_offset_0_alias
	.size		__nv_reservedSMEM_offset_0_alias, 0, 0
	.other		__nv_reservedSMEM_offset_0_alias,@"STO_CUDA_RESERVED_SHARED STV_DEFAULT"
__nv_reservedSMEM_offset_0_alias:
	.zero		0


//--------------------- .nv.constant0.matmul_kernel --------------------------
	.section	.nv.constant0.matmul_kernel,"a",@progbits
	.sectionflags	@""
	.align	4
.nv.constant0.matmul_kernel:
	.zero		608


//--------------------- SYMBOLS --------------------------

	.type		.nv.reservedSmem.offset0,@object
	.size		.nv.reservedSmem.offset0,0x4
